// auto-generated by cutlass_sweep.gemm — config: {"arch": "sm_90", "cluster_m": 1, "cluster_n": 1, "dtype": "e4m3", "dtype_b": "e4m3", "layout": "nt", "stages": 6, "tile_k": 64, "tile_m": 128, "tile_n": 256}
#include "cutlass/cutlass.h"
#include "cutlass/gemm/collective/collective_builder.hpp"
#include "cutlass/gemm/device/gemm_universal_adapter.h"
#include "cutlass/gemm/kernel/gemm_universal.hpp"
#include "cutlass/epilogue/collective/collective_builder.hpp"

using ElemA = cutlass::float_e4m3_t;
using ElemB = cutlass::float_e4m3_t;
using ElemCD = cutlass::float_e4m3_t;
using Acc  = float;
using TileShape    = cute::Shape<cute::_128, cute::_256, cute::_64>;
using ClusterShape = cute::Shape<cute::_1, cute::_1, cute::_1>;

using CollectiveEpilogue = typename cutlass::epilogue::collective::CollectiveBuilder<
    cutlass::arch::Sm90, cutlass::arch::OpClassTensorOp,
    TileShape, ClusterShape,
    cutlass::epilogue::collective::EpilogueTileAuto,
    Acc, Acc,
    ElemCD, cutlass::layout::RowMajor, 128 / cutlass::sizeof_bits<ElemCD>::value,
    ElemCD, cutlass::layout::RowMajor, 128 / cutlass::sizeof_bits<ElemCD>::value,
    cutlass::epilogue::collective::EpilogueScheduleAuto
  >::CollectiveOp;

using CollectiveMainloop = typename cutlass::gemm::collective::CollectiveBuilder<
    cutlass::arch::Sm90, cutlass::arch::OpClassTensorOp,
    ElemA, cutlass::layout::RowMajor, 128 / cutlass::sizeof_bits<ElemA>::value,
    ElemB, cutlass::layout::ColumnMajor, 128 / cutlass::sizeof_bits<ElemB>::value,
    Acc,
    TileShape, ClusterShape,
    cutlass::gemm::collective::StageCount<6>,
    cutlass::gemm::collective::KernelScheduleAuto
  >::CollectiveOp;

using GemmKernel = cutlass::gemm::kernel::GemmUniversal<
    cute::Shape<int,int,int,int>,
    CollectiveMainloop,
    CollectiveEpilogue
>;
using Gemm = cutlass::gemm::device::GemmUniversalAdapter<GemmKernel>;

// Force the device kernel symbol into the cubin without needing a host main.
auto* _anchor = &cutlass::device_kernel<GemmKernel>;


// ===== COMPILED SASS (sm_90a) =====

	.target	sm_90a

	.elftype	@"ET_EXEC"


//--------------------- .note.nv.tkinfo           --------------------------
	.section	.note.nv.tkinfo,"",@"SHT_NOTE"
	.sectionflags	@"SHF_NOTE_NV_TKINFO"
	.tkinfo
        /*0018*/ 	.word	0x00000002
        /*0030*/ 	.string	""
        /*0030*/ 	.string	"ptxas"
        /*0030*/ 	.string	"Cuda compilation tools, release 13.0, V13.0.88"
        /*0030*/ 	.string	"Build cuda_13.0.r13.0/compiler.36424714_0"
        /*0030*/ 	.string	"-arch sm_90a -m 64 "



//--------------------- .note.nv.cuinfo           --------------------------
	.section	.note.nv.cuinfo,"",@"SHT_NOTE"
	.sectionflags	@"SHF_NOTE_NV_CUINFO"
        /*0018*/ 	.short	0x0002
        /*001a*/ 	.short	0x005a
        /*001c*/ 	.short	0x0082
	.zero		2


//--------------------- .nv.info                  --------------------------
	.section	.nv.info,"",@"SHT_CUDA_INFO"
	.align	4


	//----- nvinfo : EIATTR_REGCOUNT
	.align		4
        /*0000*/ 	.byte	0x04, 0x2f
        /*0002*/ 	.short	(.L_12 - .L_11)
	.align		4
.L_11:
        /*0004*/ 	.word	index@(_ZN7cutlass13device_kernelINS_4gemm6kernel13GemmUniversalIN4cute5tupleIJiiiiEEENS1_10collective13CollectiveMmaINS1_37MainloopSm90TmaGmmaWarpSpecializedFP8ILi6ENS5_IJNS4_1CILi1EEESB_SB_EEENS1_35KernelTmaWarpSpecializedCooperativeEEENS5_IJNSA_ILi128EEENSA_ILi256EEENSA_ILi64EEEEEENS_12float_e4m3_tENS5_IJlSB_lEEESJ_SK_NS4_8TiledMMAINS4_8MMA_AtomIJNS4_4SM904GMMA31MMA_64x256x32_F32E4M3E4M3_SS_TNILNSO_7ScaleInE1ELSQ_1EEEEEENS4_6LayoutINS5_IJNSA_ILi2EEESB_SB_EEENS5_IJSB_NSA_ILi0EEESW_EEEEENS5_IJNS4_10UnderscoreESZ_SZ_EEEEENS4_13SM90_TMA_LOADENS4_14ComposedLayoutINS4_7SwizzleILi2ELi4ELi3EEENS4_18smem_ptr_flag_bitsILi8EEENST_INS5_IJNSA_ILi8EEESH_EEENS5_IJSH_SB_EEEEEEEvNS4_8identityES12_S1C_vS1D_EENS_8epilogue10collective6detail29Sm90TmaWarpSpecializedAdapterINS1G_15DefaultEpilogueISJ_SK_SK_NS1F_6thread17LinearCombinationISJ_Li1EffLNS1K_9ScaleType4KindE0ELNS_15FloatRoundStyleE2ESJ_EENS1_15EpilogueDefaultEEEEEvvEEEEvNT_6ParamsE)
        /*0008*/ 	.word	0x000000a8


	//----- nvinfo : EIATTR_FRAME_SIZE
	.align		4
.L_12:
        /*000c*/ 	.byte	0x04, 0x11
        /*000e*/ 	.short	(.L_14 - .L_13)
	.align		4
.L_13:
        /*0010*/ 	.word	index@(_ZN7cutlass13device_kernelINS_4gemm6kernel13GemmUniversalIN4cute5tupleIJiiiiEEENS1_10collective13CollectiveMmaINS1_37MainloopSm90TmaGmmaWarpSpecializedFP8ILi6ENS5_IJNS4_1CILi1EEESB_SB_EEENS1_35KernelTmaWarpSpecializedCooperativeEEENS5_IJNSA_ILi128EEENSA_ILi256EEENSA_ILi64EEEEEENS_12float_e4m3_tENS5_IJlSB_lEEESJ_SK_NS4_8TiledMMAINS4_8MMA_AtomIJNS4_4SM904GMMA31MMA_64x256x32_F32E4M3E4M3_SS_TNILNSO_7ScaleInE1ELSQ_1EEEEEENS4_6LayoutINS5_IJNSA_ILi2EEESB_SB_EEENS5_IJSB_NSA_ILi0EEESW_EEEEENS5_IJNS4_10UnderscoreESZ_SZ_EEEEENS4_13SM90_TMA_LOADENS4_14ComposedLayoutINS4_7SwizzleILi2ELi4ELi3EEENS4_18smem_ptr_flag_bitsILi8EEENST_INS5_IJNSA_ILi8EEESH_EEENS5_IJSH_SB_EEEEEEEvNS4_8identityES12_S1C_vS1D_EENS_8epilogue10collective6detail29Sm90TmaWarpSpecializedAdapterINS1G_15DefaultEpilogueISJ_SK_SK_NS1F_6thread17LinearCombinationISJ_Li1EffLNS1K_9ScaleType4KindE0ELNS_15FloatRoundStyleE2ESJ_EENS1_15EpilogueDefaultEEEEEvvEEEEvNT_6ParamsE)
        /*0014*/ 	.word	0x00000100


	//----- nvinfo : EIATTR_MIN_STACK_SIZE
	.align		4
.L_14:
        /*0018*/ 	.byte	0x04, 0x12
        /*001a*/ 	.short	(.L_16 - .L_15)
	.align		4
.L_15:
        /*001c*/ 	.word	index@(_ZN7cutlass13device_kernelINS_4gemm6kernel13GemmUniversalIN4cute5tupleIJiiiiEEENS1_10collective13CollectiveMmaINS1_37MainloopSm90TmaGmmaWarpSpecializedFP8ILi6ENS5_IJNS4_1CILi1EEESB_SB_EEENS1_35KernelTmaWarpSpecializedCooperativeEEENS5_IJNSA_ILi128EEENSA_ILi256EEENSA_ILi64EEEEEENS_12float_e4m3_tENS5_IJlSB_lEEESJ_SK_NS4_8TiledMMAINS4_8MMA_AtomIJNS4_4SM904GMMA31MMA_64x256x32_F32E4M3E4M3_SS_TNILNSO_7ScaleInE1ELSQ_1EEEEEENS4_6LayoutINS5_IJNSA_ILi2EEESB_SB_EEENS5_IJSB_NSA_ILi0EEESW_EEEEENS5_IJNS4_10UnderscoreESZ_SZ_EEEEENS4_13SM90_TMA_LOADENS4_14ComposedLayoutINS4_7SwizzleILi2ELi4ELi3EEENS4_18smem_ptr_flag_bitsILi8EEENST_INS5_IJNSA_ILi8EEESH_EEENS5_IJSH_SB_EEEEEEEvNS4_8identityES12_S1C_vS1D_EENS_8epilogue10collective6detail29Sm90TmaWarpSpecializedAdapterINS1G_15DefaultEpilogueISJ_SK_SK_NS1F_6thread17LinearCombinationISJ_Li1EffLNS1K_9ScaleType4KindE0ELNS_15FloatRoundStyleE2ESJ_EENS1_15EpilogueDefaultEEEEEvvEEEEvNT_6ParamsE)
        /*0020*/ 	.word	0x00000100
.L_16:


//--------------------- .nv.compat                --------------------------
	.section	.nv.compat,"",@"SHT_CUDA_COMPAT_INFO"
	.align	4
        /*0000*/ 	.byte	0x02, 0x09, 0x01, 0x00, 0x02, 0x02, 0x04, 0x00, 0x02, 0x05, 0x05, 0x00, 0x03, 0x07, 0x01, 0x01
        /*0010*/ 	.byte	0x02, 0x03, 0x01, 0x00, 0x02, 0x06, 0x01, 0x00, 0x04, 0x0b, 0x08, 0x00, 0x00, 0x00, 0x00, 0x00
        /*0020*/ 	.byte	0x00, 0x00, 0x00, 0x00


//--------------------- .nv.info._ZN7cutlass13device_kernelINS_4gemm6kernel13GemmUniversalIN4cute5tupleIJiiiiEEENS1_10collective13CollectiveMmaINS1_37MainloopSm90TmaGmmaWarpSpecializedFP8ILi6ENS5_IJNS4_1CILi1EEESB_SB_EEENS1_35KernelTmaWarpSpecializedCooperativeEEENS5_IJNSA_ILi128EEENSA_ILi256EEENSA_ILi64EEEEEENS_12float_e4m3_tENS5_IJlSB_lEEESJ_SK_NS4_8TiledMMAINS4_8MMA_AtomIJNS4_4SM904GMMA31MMA_64x256x32_F32E4M3E4M3_SS_TNILNSO_7ScaleInE1ELSQ_1EEEEEENS4_6LayoutINS5_IJNSA_ILi2EEESB_SB_EEENS5_IJSB_NSA_ILi0EEESW_EEEEENS5_IJNS4_10UnderscoreESZ_SZ_EEEEENS4_13SM90_TMA_LOADENS4_14ComposedLayoutINS4_7SwizzleILi2ELi4ELi3EEENS4_18smem_ptr_flag_bitsILi8EEENST_INS5_IJNSA_ILi8EEESH_EEENS5_IJSH_SB_EEEEEEEvNS4_8identityES12_S1C_vS1D_EENS_8epilogue10collective6detail29Sm90TmaWarpSpecializedAdapterINS1G_15DefaultEpilogueISJ_SK_SK_NS1F_6thread17LinearCombinationISJ_Li1EffLNS1K_9ScaleType4KindE0ELNS_15FloatRoundStyleE2ESJ_EENS1_15EpilogueDefaultEEEEEvvEEEEvNT_6ParamsE --------------------------
	.section	.nv.info._ZN7cutlass13device_kernelINS_4gemm6kernel13GemmUniversalIN4cute5tupleIJiiiiEEENS1_10collective13CollectiveMmaINS1_37MainloopSm90TmaGmmaWarpSpecializedFP8ILi6ENS5_IJNS4_1CILi1EEESB_SB_EEENS1_35KernelTmaWarpSpecializedCooperativeEEENS5_IJNSA_ILi128EEENSA_ILi256EEENSA_ILi64EEEEEENS_12float_e4m3_tENS5_IJlSB_lEEESJ_SK_NS4_8TiledMMAINS4_8MMA_AtomIJNS4_4SM904GMMA31MMA_64x256x32_F32E4M3E4M3_SS_TNILNSO_7ScaleInE1ELSQ_1EEEEEENS4_6LayoutINS5_IJNSA_ILi2EEESB_SB_EEENS5_IJSB_NSA_ILi0EEESW_EEEEENS5_IJNS4_10UnderscoreESZ_SZ_EEEEENS4_13SM90_TMA_LOADENS4_14ComposedLayoutINS4_7SwizzleILi2ELi4ELi3EEENS4_18smem_ptr_flag_bitsILi8EEENST_INS5_IJNSA_ILi8EEESH_EEENS5_IJSH_SB_EEEEEEEvNS4_8identityES12_S1C_vS1D_EENS_8epilogue10collective6detail29Sm90TmaWarpSpecializedAdapterINS1G_15DefaultEpilogueISJ_SK_SK_NS1F_6thread17LinearCombinationISJ_Li1EffLNS1K_9ScaleType4KindE0ELNS_15FloatRoundStyleE2ESJ_EENS1_15EpilogueDefaultEEEEEvvEEEEvNT_6ParamsE,"",@"SHT_CUDA_INFO"
	.sectionflags	@""
	.align	4


	//----- nvinfo : EIATTR_CUDA_API_VERSION
	.align		4
        /*0000*/ 	.byte	0x04, 0x37
        /*0002*/ 	.short	(.L_18 - .L_17)
.L_17:
        /*0004*/ 	.word	0x00000082


	//----- nvinfo : EIATTR_KPARAM_INFO
	.align		4
.L_18:
        /*0008*/ 	.byte	0x04, 0x17
        /*000a*/ 	.short	(.L_20 - .L_19)
.L_19:
        /*000c*/ 	.word	0x00000000
        /*0010*/ 	.short	0x0000
        /*0012*/ 	.short	0x0070
        /*0014*/ 	.byte	0x00, 0xf0, 0x01, 0x10


	//----- nvinfo : EIATTR_SPARSE_MMA_MASK
	.align		4
.L_20:
        /*0018*/ 	.byte	0x03, 0x50
        /*001a*/ 	.short	0x0000


	//----- nvinfo : EIATTR_MAXREG_COUNT
	.align		4
        /*001c*/ 	.byte	0x03, 0x1b
        /*001e*/ 	.short	0x00a8


	//----- nvinfo : EIATTR_NUM_BARRIERS
	.align		4
        /*0020*/ 	.byte	0x02, 0x4c
        /*0022*/ 	.byte	0x01
	.zero		1


	//----- nvinfo : EIATTR_ANNOTATIONS
	.align		4
        /*0024*/ 	.byte	0x04, 0x55
        /*0026*/ 	.short	(.L_22 - .L_21)


	//   ....[0]....
.L_21:
        /*0028*/ 	.word	0x00000001
        /*002c*/ 	.byte	0xd0, 0x05, 0x00, 0x00, 0x01, 0x00, 0x00, 0x00, 0xf0, 0x05, 0x00, 0x00, 0x01, 0x00, 0x00, 0x00
        /* <DEDUP_REMOVED lines=193> */
        /*0c4c*/ 	.byte	0x70, 0x01, 0x01, 0x00


	//----- nvinfo : EIATTR_MERCURY_ISA_VERSION
	.align		4
.L_22:
        /*0c50*/ 	.byte	0x03, 0x5f
        /*0c52*/ 	.short	0x0101


	//----- nvinfo : EIATTR_INT_WARP_WIDE_INSTR_OFFSETS
	.align		4
        /*0c54*/ 	.byte	0x04, 0x31
        /*0c56*/ 	.short	(.L_24 - .L_23)


	//   ....[0]....
.L_23:
        /*0c58*/ 	.word	0x000004a0


	//   ....[1]....
        /*0c5c*/ 	.word	0x000004b0


	//   ....[2]....
        /*0c60*/ 	.word	0x000005e0


	//----- nvinfo : EIATTR_COOP_GROUP_MASK_REGIDS
	.align		4
.L_24:
        /*0c64*/ 	.byte	0x04, 0x29
        /*0c66*/ 	.short	(.L_26 - .L_25)


	//   ....[0]....
.L_25:
        /*0c68*/ 	.word	0xffffffff


	//   ....[1]....
        /*0c6c*/ 	.word	0xffffffff


	//   ....[2]....
        /*0c70*/ 	.word	0xffffffff


	//   ....[3]....
        /*0c74*/ 	.word	0xffffffff


	//   ....[4]....
        /*0c78*/ 	.word	0xffffffff


	//----- nvinfo : EIATTR_COOP_GROUP_INSTR_OFFSETS
	.align		4
.L_26:
        /*0c7c*/ 	.byte	0x04, 0x28
        /*0c7e*/ 	.short	(.L_28 - .L_27)


	//   ....[0]....
.L_27:
        /*0c80*/ 	.word	0x00000070


	//   ....[1]....
        /*0c84*/ 	.word	0x00000080


	//   ....[2]....
        /*0c88*/ 	.word	0x000001a0


	//   ....[3]....
        /*0c8c*/ 	.word	0x000003f0


	//   ....[4]....
        /*0c90*/ 	.word	0x00001330


	//----- nvinfo : EIATTR_REG_RECONFIG
	.align		4
.L_28:
        /*0c94*/ 	.byte	0x01, 0x54
	.zero		2


	//----- nvinfo : EIATTR_MBARRIER_INSTR_OFFSETS
	.align		4
        /*0c98*/ 	.byte	0x04, 0x39
        /*0c9a*/ 	.short	(.L_30 - .L_29)


	//   ....[0]....
.L_29:
        /*0c9c*/ 	.word	0x00000320
        /*0ca0*/ 	.word	0x000000ff
        /*0ca4*/ 	.word	0x00000000
        /*0ca8*/ 	.short	0x0100
        /*0caa*/ 	.byte	0x09
	.zero		1


	//   ....[1]....
        /*0cac*/ 	.word	0x00000330
        /*0cb0*/ 	.word	0x000000ff
        /*0cb4*/ 	.word	0x00000030
        /*0cb8*/ 	.short	0x0100
        /*0cba*/ 	.byte	0x09
	.zero		1


	//   ....[2]....
        /*0cbc*/ 	.word	0x00000340
        /*0cc0*/ 	.word	0x000000ff
        /*0cc4*/ 	.word	0x00000008
        /*0cc8*/ 	.short	0x0100
        /*0cca*/ 	.byte	0x09
	.zero		1


	//   ....[3]....
        /*0ccc*/ 	.word	0x00000350
        /*0cd0*/ 	.word	0x000000ff
        /*0cd4*/ 	.word	0x00000038
        /*0cd8*/ 	.short	0x0100
        /*0cda*/ 	.byte	0x09
	.zero		1


	//   ....[4]....
        /*0cdc*/ 	.word	0x00000360
        /*0ce0*/ 	.word	0x000000ff
        /*0ce4*/ 	.word	0x00000010
        /*0ce8*/ 	.short	0x0100
        /*0cea*/ 	.byte	0x09
	.zero		1


	//   ....[5]....
        /*0cec*/ 	.word	0x00000370
        /*0cf0*/ 	.word	0x000000ff
        /*0cf4*/ 	.word	0x00000040
        /*0cf8*/ 	.short	0x0100
        /*0cfa*/ 	.byte	0x09
	.zero		1


	//   ....[6]....
        /*0cfc*/ 	.word	0x00000380
        /*0d00*/ 	.word	0x000000ff
        /*0d04*/ 	.word	0x00000018
        /*0d08*/ 	.short	0x0100
        /*0d0a*/ 	.byte	0x09
	.zero		1


	//   ....[7]....
        /*0d0c*/ 	.word	0x00000390
        /*0d10*/ 	.word	0x000000ff
        /*0d14*/ 	.word	0x00000048
        /*0d18*/ 	.short	0x0100
        /*0d1a*/ 	.byte	0x09
	.zero		1


	//   ....[8]....
        /*0d1c*/ 	.word	0x000003a0
        /*0d20*/ 	.word	0x000000ff
        /*0d24*/ 	.word	0x00000020
        /*0d28*/ 	.short	0x0100
        /*0d2a*/ 	.byte	0x09
	.zero		1


	//   ....[9]....
        /*0d2c*/ 	.word	0x000003b0
        /*0d30*/ 	.word	0x000000ff
        /*0d34*/ 	.word	0x00000050
        /*0d38*/ 	.short	0x0100
        /*0d3a*/ 	.byte	0x09
	.zero		1


	//   ....[10]....
        /*0d3c*/ 	.word	0x000003c0
        /*0d40*/ 	.word	0x000000ff
        /*0d44*/ 	.word	0x00000028
        /*0d48*/ 	.short	0x0100
        /*0d4a*/ 	.byte	0x09
	.zero		1


	//   ....[11]....
        /*0d4c*/ 	.word	0x000003d0
        /*0d50*/ 	.word	0x000000ff
        /*0d54*/ 	.word	0x00000058
        /*0d58*/ 	.short	0x0100
        /*0d5a*/ 	.byte	0x09
	.zero		1


	//   ....[12]....
        /*0d5c*/ 	.word	0x00000610
        /*0d60*/ 	.word	0x000000ff
        /*0d64*/ 	.word	0x00000070
        /*0d68*/ 	.short	0x0100
        /*0d6a*/ 	.byte	0x06
	.zero		1


	//   ....[13]....
        /*0d6c*/ 	.word	0x00000620
        /*0d70*/ 	.word	0x000000ff
        /*0d74*/ 	.word	0x00000078
        /*0d78*/ 	.short	0x0100
        /*0d7a*/ 	.byte	0x06
	.zero		1


	//   ....[14]....
        /*0d7c*/ 	.word	0x00001b40
        /*0d80*/ 	.word	0x000000ff
        /*0d84*/ 	.word	0x00000000
        /*0d88*/ 	.short	0x010a
        /*0d8a*/ 	.byte	0x06
	.zero		1


	//   ....[15]....
        /*0d8c*/ 	.word	0x00001b80
        /*0d90*/ 	.word	0x000000ff
        /*0d94*/ 	.word	0x00000000
        /*0d98*/ 	.short	0x010a
        /*0d9a*/ 	.byte	0x06
	.zero		1


	//   ....[16]....
        /*0d9c*/ 	.word	0x00002d90
        /*0da0*/ 	.word	0x000000ff
        /*0da4*/ 	.word	0x00000000
        /*0da8*/ 	.short	0x010a
        /*0daa*/ 	.byte	0x09
	.zero		1


	//   ....[17]....
        /*0dac*/ 	.word	0x00002dd0
        /*0db0*/ 	.word	0x000000ff
        /*0db4*/ 	.word	0x00000000
        /*0db8*/ 	.short	0x010a
        /*0dba*/ 	.byte	0x09
	.zero		1


	//   ....[18]....
        /*0dbc*/ 	.word	0x00003df0
        /*0dc0*/ 	.word	0x000000ff
        /*0dc4*/ 	.word	0x00000000
        /*0dc8*/ 	.short	0x0101
        /*0dca*/ 	.byte	0x08
	.zero		1


	//   ....[19]....
        /*0dcc*/ 	.word	0x00004fc0
        /*0dd0*/ 	.word	0x000000ff
        /*0dd4*/ 	.word	0x00000000
        /*0dd8*/ 	.short	0x0101
        /*0dda*/ 	.byte	0x08
	.zero		1


	//   ....[20]....
        /*0ddc*/ 	.word	0x0000f270
        /*0de0*/ 	.word	0x0000000d
        /*0de4*/ 	.word	0x00000030
        /*0de8*/ 	.short	0x010a
        /*0dea*/ 	.byte	0x3f
	.zero		1


	//   ....[21]....
        /*0dec*/ 	.word	0x0000f630
        /*0df0*/ 	.word	0x00000004
        /*0df4*/ 	.word	0x00000078
        /*0df8*/ 	.short	0x0101
        /*0dfa*/ 	.byte	0x3f
	.zero		1


	//   ....[22]....
        /*0dfc*/ 	.word	0x0000fda0
        /*0e00*/ 	.word	0x00000007
        /*0e04*/ 	.word	0x00000000
        /*0e08*/ 	.short	0x010a
        /*0e0a*/ 	.byte	0x3f
	.zero		1


	//   ....[23]....
        /*0e0c*/ 	.word	0x0000fe20
        /*0e10*/ 	.word	0x00000009
        /*0e14*/ 	.word	0x00000000
        /*0e18*/ 	.short	0x010a
        /*0e1a*/ 	.byte	0x3f
	.zero		1


	//   ....[24]....
        /*0e1c*/ 	.word	0x0000feb0
        /*0e20*/ 	.word	0x00000006
        /*0e24*/ 	.word	0x00000000
        /*0e28*/ 	.short	0x010a
        /*0e2a*/ 	.byte	0x3f
	.zero		1


	//   ....[25]....
        /*0e2c*/ 	.word	0x0000ff40
        /*0e30*/ 	.word	0x00000009
        /*0e34*/ 	.word	0x00000000
        /*0e38*/ 	.short	0x010a
        /*0e3a*/ 	.byte	0x3f
	.zero		1


	//   ....[26]....
        /*0e3c*/ 	.word	0x0000ffd0
        /*0e40*/ 	.word	0x00000006
        /*0e44*/ 	.word	0x00000000
        /*0e48*/ 	.short	0x010a
        /*0e4a*/ 	.byte	0x3f
	.zero		1


	//   ....[27]....
        /*0e4c*/ 	.word	0x00010060
        /*0e50*/ 	.word	0x00000003
        /*0e54*/ 	.word	0x00000000
        /*0e58*/ 	.short	0x010a
        /*0e5a*/ 	.byte	0x3f
	.zero		1


	//   ....[28]....
        /*0e5c*/ 	.word	0x000100d0
        /*0e60*/ 	.word	0x00000003
        /*0e64*/ 	.word	0x00000000
        /*0e68*/ 	.short	0x010a
        /*0e6a*/ 	.byte	0x3f
	.zero		1


	//   ....[29]....
        /*0e6c*/ 	.word	0x00010140
        /*0e70*/ 	.word	0x00000000
        /*0e74*/ 	.word	0x00000000
        /*0e78*/ 	.short	0x010a
        /*0e7a*/ 	.byte	0x3f
	.zero		1


	//   ....[30]....
        /*0e7c*/ 	.word	0x00010220
        /*0e80*/ 	.word	0x0000000d
        /*0e84*/ 	.word	0x00000030
        /*0e88*/ 	.short	0x010a
        /*0e8a*/ 	.byte	0x3f
	.zero		1


	//   ....[31]....
        /*0e8c*/ 	.word	0x00010300
        /*0e90*/ 	.word	0x00000007
        /*0e94*/ 	.word	0x00000000
        /*0e98*/ 	.short	0x010a
        /*0e9a*/ 	.byte	0x3f
	.zero		1


	//   ....[32]....
        /*0e9c*/ 	.word	0x00010350
        /*0ea0*/ 	.word	0x00000009
        /*0ea4*/ 	.word	0x00000000
        /*0ea8*/ 	.short	0x010a
        /*0eaa*/ 	.byte	0x3f
	.zero		1


	//   ....[33]....
        /*0eac*/ 	.word	0x000103a0
        /*0eb0*/ 	.word	0x00000006
        /*0eb4*/ 	.word	0x00000000
        /*0eb8*/ 	.short	0x010a
        /*0eba*/ 	.byte	0x3f
	.zero		1


	//   ....[34]....
        /*0ebc*/ 	.word	0x000103f0
        /*0ec0*/ 	.word	0x00000009
        /*0ec4*/ 	.word	0x00000000
        /*0ec8*/ 	.short	0x010a
        /*0eca*/ 	.byte	0x3f
	.zero		1


	//   ....[35]....
        /*0ecc*/ 	.word	0x00010440
        /*0ed0*/ 	.word	0x00000006
        /*0ed4*/ 	.word	0x00000000
        /*0ed8*/ 	.short	0x010a
        /*0eda*/ 	.byte	0x3f
	.zero		1


	//----- nvinfo : EIATTR_NUM_MBARRIERS
	.align		4
.L_30:
        /*0edc*/ 	.byte	0x03, 0x38
        /*0ede*/ 	.short	0x000e


	//----- nvinfo : EIATTR_EXIT_INSTR_OFFSETS
	.align		4
        /*0ee0*/ 	.byte	0x04, 0x1c
        /*0ee2*/ 	.short	(.L_32 - .L_31)


	//   ....[0]....
.L_31:
        /*0ee4*/ 	.word	0x00000680


	//   ....[1]....
        /*0ee8*/ 	.word	0x00000fd0


	//   ....[2]....
        /*0eec*/ 	.word	0x0000e8b0


	//   ....[3]....
        /*0ef0*/ 	.word	0x0000ef00


	//   ....[4]....
        /*0ef4*/ 	.word	0x000100b0


	//----- nvinfo : EIATTR_MAX_THREADS
	.align		4
.L_32:
        /*0ef8*/ 	.byte	0x04, 0x05
        /*0efa*/ 	.short	(.L_34 - .L_33)
.L_33:
        /*0efc*/ 	.word	0x00000180
        /*0f00*/ 	.word	0x00000001
        /*0f04*/ 	.word	0x00000001


	//----- nvinfo : EIATTR_CRS_STACK_SIZE
	.align		4
.L_34:
        /*0f08*/ 	.byte	0x04, 0x1e
        /*0f0a*/ 	.short	(.L_36 - .L_35)
.L_35:
        /*0f0c*/ 	.word	0x00000000


	//----- nvinfo : EIATTR_CBANK_PARAM_SIZE
	.align		4
.L_36:
        /*0f10*/ 	.byte	0x03, 0x19
        /*0f12*/ 	.short	0x0470


	//----- nvinfo : EIATTR_PARAM_CBANK
	.align		4
        /*0f14*/ 	.byte	0x04, 0x0a
        /*0f16*/ 	.short	(.L_38 - .L_37)
	.align		4
.L_37:
        /*0f18*/ 	.word	index@(.nv.constant0._ZN7cutlass13device_kernelINS_4gemm6kernel13GemmUniversalIN4cute5tupleIJiiiiEEENS1_10collective13CollectiveMmaINS1_37MainloopSm90TmaGmmaWarpSpecializedFP8ILi6ENS5_IJNS4_1CILi1EEESB_SB_EEENS1_35KernelTmaWarpSpecializedCooperativeEEENS5_IJNSA_ILi128EEENSA_ILi256EEENSA_ILi64EEEEEENS_12float_e4m3_tENS5_IJlSB_lEEESJ_SK_NS4_8TiledMMAINS4_8MMA_AtomIJNS4_4SM904GMMA31MMA_64x256x32_F32E4M3E4M3_SS_TNILNSO_7ScaleInE1ELSQ_1EEEEEENS4_6LayoutINS5_IJNSA_ILi2EEESB_SB_EEENS5_IJSB_NSA_ILi0EEESW_EEEEENS5_IJNS4_10UnderscoreESZ_SZ_EEEEENS4_13SM90_TMA_LOADENS4_14ComposedLayoutINS4_7SwizzleILi2ELi4ELi3EEENS4_18smem_ptr_flag_bitsILi8EEENST_INS5_IJNSA_ILi8EEESH_EEENS5_IJSH_SB_EEEEEEEvNS4_8identityES12_S1C_vS1D_EENS_8epilogue10collective6detail29Sm90TmaWarpSpecializedAdapterINS1G_15DefaultEpilogueISJ_SK_SK_NS1F_6thread17LinearCombinationISJ_Li1EffLNS1K_9ScaleType4KindE0ELNS_15FloatRoundStyleE2ESJ_EENS1_15EpilogueDefaultEEEEEvvEEEEvNT_6ParamsE)
        /*0f1c*/ 	.short	0x0210
        /*0f1e*/ 	.short	0x0470


	//----- nvinfo : EIATTR_SW_WAR
	.align		4
.L_38:
        /*0f20*/ 	.byte	0x04, 0x36
        /*0f22*/ 	.short	(.L_40 - .L_39)
.L_39:
        /*0f24*/ 	.word	0x00000008
.L_40:


//--------------------- .nv.callgraph             --------------------------
	.section	.nv.callgraph,"",@"SHT_CUDA_CALLGRAPH"
	.align	4
	.sectionentsize	8
	.align		4
        /*0000*/ 	.word	0x00000000
	.align		4
        /*0004*/ 	.word	0xffffffff
	.align		4
        /*0008*/ 	.word	0x00000000
	.align		4
        /*000c*/ 	.word	0xfffffffe
	.align		4
        /*0010*/ 	.word	0x00000000
	.align		4
        /*0014*/ 	.word	0xfffffffd
	.align		4
        /*0018*/ 	.word	0x00000000
	.align		4
        /*001c*/ 	.word	0xfffffffc


//--------------------- .nv.constant4             --------------------------
	.section	.nv.constant4,"a",@progbits
	.align	8
	.align		8
.nv.constant4:
        /*0000*/ 	.dword	_ZN40_INTERNAL_17a7adc8_4_k_cu_fa3d7585_279044cuda3std3__45__cpo5beginE
	.align		8
        /*0008*/ 	.dword	_ZN40_INTERNAL_17a7adc8_4_k_cu_fa3d7585_279044cuda3std3__45__cpo3endE
	.align		8
        /*0010*/ 	.dword	_ZN40_INTERNAL_17a7adc8_4_k_cu_fa3d7585_279044cuda3std3__45__cpo6cbeginE
	.align		8
        /*0018*/ 	.dword	_ZN40_INTERNAL_17a7adc8_4_k_cu_fa3d7585_279044cuda3std3__45__cpo4cendE
	.align		8
        /*0020*/ 	.dword	_ZN40_INTERNAL_17a7adc8_4_k_cu_fa3d7585_279044cuda3std3__442_GLOBAL__N__17a7adc8_4_k_cu_fa3d7585_279046ignoreE
	.align		8
        /*0028*/ 	.dword	_ZN40_INTERNAL_17a7adc8_4_k_cu_fa3d7585_279044cuda3std3__419piecewise_constructE
	.align		8
        /*0030*/ 	.dword	_ZN40_INTERNAL_17a7adc8_4_k_cu_fa3d7585_279044cuda3std3__48in_placeE
	.align		8
        /*0038*/ 	.dword	_ZN40_INTERNAL_17a7adc8_4_k_cu_fa3d7585_279044cuda3std6ranges3__45__cpo4swapE
	.align		8
        /*0040*/ 	.dword	_ZN40_INTERNAL_17a7adc8_4_k_cu_fa3d7585_279044cuda3std6ranges3__45__cpo9iter_moveE
	.align		8
        /*0048*/ 	.dword	_ZN40_INTERNAL_17a7adc8_4_k_cu_fa3d7585_279044cute7productE
	.align		8
        /*0050*/ 	.dword	_ZN40_INTERNAL_17a7adc8_4_k_cu_fa3d7585_279044cute1_E


//--------------------- .text._ZN7cutlass13device_kernelINS_4gemm6kernel13GemmUniversalIN4cute5tupleIJiiiiEEENS1_10collective13CollectiveMmaINS1_37MainloopSm90TmaGmmaWarpSpecializedFP8ILi6ENS5_IJNS4_1CILi1EEESB_SB_EEENS1_35KernelTmaWarpSpecializedCooperativeEEENS5_IJNSA_ILi128EEENSA_ILi256EEENSA_ILi64EEEEEENS_12float_e4m3_tENS5_IJlSB_lEEESJ_SK_NS4_8TiledMMAINS4_8MMA_AtomIJNS4_4SM904GMMA31MMA_64x256x32_F32E4M3E4M3_SS_TNILNSO_7ScaleInE1ELSQ_1EEEEEENS4_6LayoutINS5_IJNSA_ILi2EEESB_SB_EEENS5_IJSB_NSA_ILi0EEESW_EEEEENS5_IJNS4_10UnderscoreESZ_SZ_EEEEENS4_13SM90_TMA_LOADENS4_14ComposedLayoutINS4_7SwizzleILi2ELi4ELi3EEENS4_18smem_ptr_flag_bitsILi8EEENST_INS5_IJNSA_ILi8EEESH_EEENS5_IJSH_SB_EEEEEEEvNS4_8identityES12_S1C_vS1D_EENS_8epilogue10collective6detail29Sm90TmaWarpSpecializedAdapterINS1G_15DefaultEpilogueISJ_SK_SK_NS1F_6thread17LinearCombinationISJ_Li1EffLNS1K_9ScaleType4KindE0ELNS_15FloatRoundStyleE2ESJ_EENS1_15EpilogueDefaultEEEEEvvEEEEvNT_6ParamsE --------------------------
	.section	.text._ZN7cutlass13device_kernelINS_4gemm6kernel13GemmUniversalIN4cute5tupleIJiiiiEEENS1_10collective13CollectiveMmaINS1_37MainloopSm90TmaGmmaWarpSpecializedFP8ILi6ENS5_IJNS4_1CILi1EEESB_SB_EEENS1_35KernelTmaWarpSpecializedCooperativeEEENS5_IJNSA_ILi128EEENSA_ILi256EEENSA_ILi64EEEEEENS_12float_e4m3_tENS5_IJlSB_lEEESJ_SK_NS4_8TiledMMAINS4_8MMA_AtomIJNS4_4SM904GMMA31MMA_64x256x32_F32E4M3E4M3_SS_TNILNSO_7ScaleInE1ELSQ_1EEEEEENS4_6LayoutINS5_IJNSA_ILi2EEESB_SB_EEENS5_IJSB_NSA_ILi0EEESW_EEEEENS5_IJNS4_10UnderscoreESZ_SZ_EEEEENS4_13SM90_TMA_LOADENS4_14ComposedLayoutINS4_7SwizzleILi2ELi4ELi3EEENS4_18smem_ptr_flag_bitsILi8EEENST_INS5_IJNSA_ILi8EEESH_EEENS5_IJSH_SB_EEEEEEEvNS4_8identityES12_S1C_vS1D_EENS_8epilogue10collective6detail29Sm90TmaWarpSpecializedAdapterINS1G_15DefaultEpilogueISJ_SK_SK_NS1F_6thread17LinearCombinationISJ_Li1EffLNS1K_9ScaleType4KindE0ELNS_15FloatRoundStyleE2ESJ_EENS1_15EpilogueDefaultEEEEEvvEEEEvNT_6ParamsE,"ax",@progbits
	.align	128
.text._ZN7cutlass13device_kernelINS_4gemm6kernel13GemmUniversalIN4cute5tupleIJiiiiEEENS1_10collective13CollectiveMmaINS1_37MainloopSm90TmaGmmaWarpSpecializedFP8ILi6ENS5_IJNS4_1CILi1EEESB_SB_EEENS1_35KernelTmaWarpSpecializedCooperativeEEENS5_IJNSA_ILi128EEENSA_ILi256EEENSA_ILi64EEEEEENS_12float_e4m3_tENS5_IJlSB_lEEESJ_SK_NS4_8TiledMMAINS4_8MMA_AtomIJNS4_4SM904GMMA31MMA_64x256x32_F32E4M3E4M3_SS_TNILNSO_7ScaleInE1ELSQ_1EEEEEENS4_6LayoutINS5_IJNSA_ILi2EEESB_SB_EEENS5_IJSB_NSA_ILi0EEESW_EEEEENS5_IJNS4_10UnderscoreESZ_SZ_EEEEENS4_13SM90_TMA_LOADENS4_14ComposedLayoutINS4_7SwizzleILi2ELi4ELi3EEENS4_18smem_ptr_flag_bitsILi8EEENST_INS5_IJNSA_ILi8EEESH_EEENS5_IJSH_SB_EEEEEEEvNS4_8identityES12_S1C_vS1D_EENS_8epilogue10collective6detail29Sm90TmaWarpSpecializedAdapterINS1G_15DefaultEpilogueISJ_SK_SK_NS1F_6thread17LinearCombinationISJ_Li1EffLNS1K_9ScaleType4KindE0ELNS_15FloatRoundStyleE2ESJ_EENS1_15EpilogueDefaultEEEEEvvEEEEvNT_6ParamsE:
        .type           _ZN7cutlass13device_kernelINS_4gemm6kernel13GemmUniversalIN4cute5tupleIJiiiiEEENS1_10collective13CollectiveMmaINS1_37MainloopSm90TmaGmmaWarpSpecializedFP8ILi6ENS5_IJNS4_1CILi1EEESB_SB_EEENS1_35KernelTmaWarpSpecializedCooperativeEEENS5_IJNSA_ILi128EEENSA_ILi256EEENSA_ILi64EEEEEENS_12float_e4m3_tENS5_IJlSB_lEEESJ_SK_NS4_8TiledMMAINS4_8MMA_AtomIJNS4_4SM904GMMA31MMA_64x256x32_F32E4M3E4M3_SS_TNILNSO_7ScaleInE1ELSQ_1EEEEEENS4_6LayoutINS5_IJNSA_ILi2EEESB_SB_EEENS5_IJSB_NSA_ILi0EEESW_EEEEENS5_IJNS4_10UnderscoreESZ_SZ_EEEEENS4_13SM90_TMA_LOADENS4_14ComposedLayoutINS4_7SwizzleILi2ELi4ELi3EEENS4_18smem_ptr_flag_bitsILi8EEENST_INS5_IJNSA_ILi8EEESH_EEENS5_IJSH_SB_EEEEEEEvNS4_8identityES12_S1C_vS1D_EENS_8epilogue10collective6detail29Sm90TmaWarpSpecializedAdapterINS1G_15DefaultEpilogueISJ_SK_SK_NS1F_6thread17LinearCombinationISJ_Li1EffLNS1K_9ScaleType4KindE0ELNS_15FloatRoundStyleE2ESJ_EENS1_15EpilogueDefaultEEEEEvvEEEEvNT_6ParamsE,@function
        .size           _ZN7cutlass13device_kernelINS_4gemm6kernel13GemmUniversalIN4cute5tupleIJiiiiEEENS1_10collective13CollectiveMmaINS1_37MainloopSm90TmaGmmaWarpSpecializedFP8ILi6ENS5_IJNS4_1CILi1EEESB_SB_EEENS1_35KernelTmaWarpSpecializedCooperativeEEENS5_IJNSA_ILi128EEENSA_ILi256EEENSA_ILi64EEEEEENS_12float_e4m3_tENS5_IJlSB_lEEESJ_SK_NS4_8TiledMMAINS4_8MMA_AtomIJNS4_4SM904GMMA31MMA_64x256x32_F32E4M3E4M3_SS_TNILNSO_7ScaleInE1ELSQ_1EEEEEENS4_6LayoutINS5_IJNSA_ILi2EEESB_SB_EEENS5_IJSB_NSA_ILi0EEESW_EEEEENS5_IJNS4_10UnderscoreESZ_SZ_EEEEENS4_13SM90_TMA_LOADENS4_14ComposedLayoutINS4_7SwizzleILi2ELi4ELi3EEENS4_18smem_ptr_flag_bitsILi8EEENST_INS5_IJNSA_ILi8EEESH_EEENS5_IJSH_SB_EEEEEEEvNS4_8identityES12_S1C_vS1D_EENS_8epilogue10collective6detail29Sm90TmaWarpSpecializedAdapterINS1G_15DefaultEpilogueISJ_SK_SK_NS1F_6thread17LinearCombinationISJ_Li1EffLNS1K_9ScaleType4KindE0ELNS_15FloatRoundStyleE2ESJ_EENS1_15EpilogueDefaultEEEEEvvEEEEvNT_6ParamsE,(.L_x_333 - _ZN7cutlass13device_kernelINS_4gemm6kernel13GemmUniversalIN4cute5tupleIJiiiiEEENS1_10collective13CollectiveMmaINS1_37MainloopSm90TmaGmmaWarpSpecializedFP8ILi6ENS5_IJNS4_1CILi1EEESB_SB_EEENS1_35KernelTmaWarpSpecializedCooperativeEEENS5_IJNSA_ILi128EEENSA_ILi256EEENSA_ILi64EEEEEENS_12float_e4m3_tENS5_IJlSB_lEEESJ_SK_NS4_8TiledMMAINS4_8MMA_AtomIJNS4_4SM904GMMA31MMA_64x256x32_F32E4M3E4M3_SS_TNILNSO_7ScaleInE1ELSQ_1EEEEEENS4_6LayoutINS5_IJNSA_ILi2EEESB_SB_EEENS5_IJSB_NSA_ILi0EEESW_EEEEENS5_IJNS4_10UnderscoreESZ_SZ_EEEEENS4_13SM90_TMA_LOADENS4_14ComposedLayoutINS4_7SwizzleILi2ELi4ELi3EEENS4_18smem_ptr_flag_bitsILi8EEENST_INS5_IJNSA_ILi8EEESH_EEENS5_IJSH_SB_EEEEEEEvNS4_8identityES12_S1C_vS1D_EENS_8epilogue10collective6detail29Sm90TmaWarpSpecializedAdapterINS1G_15DefaultEpilogueISJ_SK_SK_NS1F_6thread17LinearCombinationISJ_Li1EffLNS1K_9ScaleType4KindE0ELNS_15FloatRoundStyleE2ESJ_EENS1_15EpilogueDefaultEEEEEvvEEEEvNT_6ParamsE)
        .other          _ZN7cutlass13device_kernelINS_4gemm6kernel13GemmUniversalIN4cute5tupleIJiiiiEEENS1_10collective13CollectiveMmaINS1_37MainloopSm90TmaGmmaWarpSpecializedFP8ILi6ENS5_IJNS4_1CILi1EEESB_SB_EEENS1_35KernelTmaWarpSpecializedCooperativeEEENS5_IJNSA_ILi128EEENSA_ILi256EEENSA_ILi64EEEEEENS_12float_e4m3_tENS5_IJlSB_lEEESJ_SK_NS4_8TiledMMAINS4_8MMA_AtomIJNS4_4SM904GMMA31MMA_64x256x32_F32E4M3E4M3_SS_TNILNSO_7ScaleInE1ELSQ_1EEEEEENS4_6LayoutINS5_IJNSA_ILi2EEESB_SB_EEENS5_IJSB_NSA_ILi0EEESW_EEEEENS5_IJNS4_10UnderscoreESZ_SZ_EEEEENS4_13SM90_TMA_LOADENS4_14ComposedLayoutINS4_7SwizzleILi2ELi4ELi3EEENS4_18smem_ptr_flag_bitsILi8EEENST_INS5_IJNSA_ILi8EEESH_EEENS5_IJSH_SB_EEEEEEEvNS4_8identityES12_S1C_vS1D_EENS_8epilogue10collective6detail29Sm90TmaWarpSpecializedAdapterINS1G_15DefaultEpilogueISJ_SK_SK_NS1F_6thread17LinearCombinationISJ_Li1EffLNS1K_9ScaleType4KindE0ELNS_15FloatRoundStyleE2ESJ_EENS1_15EpilogueDefaultEEEEEvvEEEEvNT_6ParamsE,@"STO_CUDA_ENTRY STV_DEFAULT"
_ZN7cutlass13device_kernelINS_4gemm6kernel13GemmUniversalIN4cute5tupleIJiiiiEEENS1_10collective13CollectiveMmaINS1_37MainloopSm90TmaGmmaWarpSpecializedFP8ILi6ENS5_IJNS4_1CILi1EEESB_SB_EEENS1_35KernelTmaWarpSpecializedCooperativeEEENS5_IJNSA_ILi128EEENSA_ILi256EEENSA_ILi64EEEEEENS_12float_e4m3_tENS5_IJlSB_lEEESJ_SK_NS4_8TiledMMAINS4_8MMA_AtomIJNS4_4SM904GMMA31MMA_64x256x32_F32E4M3E4M3_SS_TNILNSO_7ScaleInE1ELSQ_1EEEEEENS4_6LayoutINS5_IJNSA_ILi2EEESB_SB_EEENS5_IJSB_NSA_ILi0EEESW_EEEEENS5_IJNS4_10UnderscoreESZ_SZ_EEEEENS4_13SM90_TMA_LOADENS4_14ComposedLayoutINS4_7SwizzleILi2ELi4ELi3EEENS4_18smem_ptr_flag_bitsILi8EEENST_INS5_IJNSA_ILi8EEESH_EEENS5_IJSH_SB_EEEEEEEvNS4_8identityES12_S1C_vS1D_EENS_8epilogue10collective6detail29Sm90TmaWarpSpecializedAdapterINS1G_15DefaultEpilogueISJ_SK_SK_NS1F_6thread17LinearCombinationISJ_Li1EffLNS1K_9ScaleType4KindE0ELNS_15FloatRoundStyleE2ESJ_EENS1_15EpilogueDefaultEEEEEvvEEEEvNT_6ParamsE:
[----:B------:R-:W0:Y:S02]  /*0000*/  LDC R1, c[0x0][0x28] ;  /* 0x00000a00ff017b82 */ /* 0x000e240000000800 */
[----:B0-----:R-:W-:Y:S01]  /*0010*/  VIADD R1, R1, 0xffffff00 ;  /* 0xffffff0001017836 */ /* 0x001fe20000000000 */
[----:B------:R-:W0:Y:S01]  /*0020*/  S2R R2, SR_TID.X ;  /* 0x0000000000027919 */ /* 0x000e220000002100 */
[----:B------:R-:W-:Y:S01]  /*0030*/  ELECT P0, URZ, PT ;  /* 0x00000000003f782f */ /* 0x000fe20003800000 */
[----:B------:R-:W-:Y:S01]  /*0040*/  BSSY B0, `(.L_x_0) ;  /* 0x0000015000007945 */ /* 0x000fe20003800000 */
[--C-:B0-----:R-:W-:Y:S02]  /*0050*/  SHF.R.U32.HI R0, RZ, 0x5, R2.reuse ;  /* 0x00000005ff007819 */ /* 0x101fe40000011602 */
[----:B------:R-:W-:-:S03]  /*0060*/  SHF.R.U32.HI R2, RZ, 0x7, R2 ;  /* 0x00000007ff027819 */ /* 0x000fc60000011602 */
[----:B------:R-:W0:Y:S04]  /*0070*/  SHFL.IDX PT, R3, R0, RZ, 0x1f ;  /* 0x00001fff00037589 */ /* 0x000e2800000e0000 */
[----:B------:R-:W1:Y:S01]  /*0080*/  SHFL.IDX PT, R2, R2, RZ, 0x1f ;  /* 0x00001fff02027589 */ /* 0x000e6200000e0000 */
[----:B0-----:R-:W-:Y:S02]  /*0090*/  R2UR UR4, R3 ;  /* 0x00000000030472ca */ /* 0x001fe400000e0000 */
[----:B-1----:R-:W-:-:S11]  /*00a0*/  R2UR UR6, R2 ;  /* 0x00000000020672ca */ /* 0x002fd600000e0000 */
[----:B------:R-:W-:Y:S02]  /*00b0*/  USHF.R.S32.HI UR5, URZ, 0x1f, UR4 ;  /* 0x0000001f3f057899 */ /* 0x000fe40008011404 */
[----:B------:R-:W-:Y:S02]  /*00c0*/  ISETP.NE.OR P0, PT, RZ, UR4, !P0 ;  /* 0x00000004ff007c0c */ /* 0x000fe4000c705670 */
[----:B------:R-:W-:-:S04]  /*00d0*/  ULEA.HI UR5, UR5, UR4, URZ, 0x2 ;  /* 0x0000000405057291 */ /* 0x000fc8000f8f103f */
[----:B------:R-:W-:-:S04]  /*00e0*/  ULOP3.LUT UR5, UR5, 0xfffffffc, URZ, 0xc0, !UPT ;  /* 0xfffffffc05057892 */ /* 0x000fc8000f8ec03f */
[----:B------:R-:W-:-:S03]  /*00f0*/  UIADD3 UR8, UR4, -UR5, URZ ;  /* 0x8000000504087290 */ /* 0x000fc6000fffe03f */
[----:B------:R-:W-:Y:S09]  /*0100*/  @P0 BRA `(.L_x_1) ;  /* 0x0000000000200947 */ /* 0x000ff20003800000 */
[----:B------:R-:W-:Y:S02]  /*0110*/  ULDC.64 UR4, c[0x0][0x198] ;  /* 0x0000660000047ab9 */ /* 0x000fe40000000a00 */
[----:B------:R-:W-:Y:S02]  /*0120*/  UIADD3 UR10, UP0, UR4, 0xf0, URZ ;  /* 0x000000f0040a7890 */ /* 0x000fe4000ff1e03f */
[----:B------:R-:W-:Y:S02]  /*0130*/  UIADD3 UR4, UP1, UR4, 0x1f0, URZ ;  /* 0x000001f004047890 */ /* 0x000fe4000ff3e03f */
[----:B------:R-:W-:Y:S02]  /*0140*/  UIADD3.X UR11, URZ, UR5, URZ, UP0, !UPT ;  /* 0x000000053f0b7290 */ /* 0x000fe400087fe43f */
[----:B------:R-:W-:-:S07]  /*0150*/  UIADD3.X UR5, URZ, UR5, URZ, UP1, !UPT ;  /* 0x000000053f057290 */ /* 0x000fce0008ffe43f */
[----:B------:R0:W-:Y:S02]  /*0160*/  UTMACCTL.PF [UR10] ;  /* 0x000000000a0079b9 */ /* 0x0001e40008040000 */
[----:B------:R0:W-:Y:S02]  /*0170*/  UTMACCTL.PF [UR4] ;  /* 0x00000000040079b9 */ /* 0x0001e40008040000 */
[----:B0-----:R-:W-:Y:S01]  /*0180*/  NOP ;  /* 0x0000000000007918 */ /* 0x001fe20000000000 */
.L_x_1:
[----:B------:R-:W-:Y:S05]  /*0190*/  BSYNC B0 ;  /* 0x0000000000007941 */ /* 0x000fea0003800000 */
.L_x_0:
[----:B------:R-:W0:Y:S01]  /*01a0*/  SHFL.IDX PT, R2, R0, RZ, 0x1f ;  /* 0x00001fff00027589 */ /* 0x000e2200000e0000 */
[----:B------:R-:W-:Y:S01]  /*01b0*/  UISETP.NE.AND UP0, UPT, UR8, 0x3, UPT ;  /* 0x000000030800788c */ /* 0x000fe2000bf05270 */
[----:B------:R-:W-:Y:S01]  /*01c0*/  ISETP.NE.AND P1, PT, RZ, UR6, PT ;  /* 0x00000006ff007c0c */ /* 0x000fe2000bf25270 */
[----:B------:R-:W-:Y:S02]  /*01d0*/  UIADD3 UR10, UR6, -0x1, URZ ;  /* 0xffffffff060a7890 */ /* 0x000fe4000fffe03f */
[----:B------:R-:W-:Y:S02]  /*01e0*/  UISETP.EQ.OR UP0, UPT, UR8, URZ, !UP0 ;  /* 0x0000003f0800728c */ /* 0x000fe4000c702670 */
[----:B------:R-:W-:Y:S02]  /*01f0*/  UISETP.GE.U32.AND UP1, UPT, UR10, 0x2, UPT ;  /* 0x000000020a00788c */ /* 0x000fe4000bf26070 */
[----:B------:R-:W-:-:S04]  /*0200*/  UISETP.EQ.AND UP0, UPT, UR6, URZ, UP0 ;  /* 0x0000003f0600728c */ /* 0x000fc80008702270 */
[----:B------:R-:W-:-:S04]  /*0210*/  USEL UR13, URZ, 0x1, !UP0 ;  /* 0x000000013f0d7887 */ /* 0x000fc8000c000000 */
[----:B------:R-:W-:Y:S01]  /*0220*/  USEL UR13, UR13, 0x2, UP1 ;  /* 0x000000020d0d7887 */ /* 0x000fe20008800000 */
[----:B0-----:R-:W-:-:S13]  /*0230*/  ISETP.NE.AND P0, PT, R2, RZ, PT ;  /* 0x000000ff0200720c */ /* 0x001fda0003f05270 */
[----:B------:R-:W-:Y:S05]  /*0240*/  @P0 BRA `(.L_x_2) ;  /* 0x0000000000680947 */ /* 0x000fea0003800000 */
[----:B------:R-:W0:Y:S01]  /*0250*/  S2UR UR9, SR_CgaCtaId ;  /* 0x00000000000979c3 */ /* 0x000e220000008800 */
[----:B------:R-:W-:Y:S01]  /*0260*/  UMOV UR4, 0x400 ;  /* 0x0000040000047882 */ /* 0x000fe20000000000 */
[----:B------:R-:W-:Y:S01]  /*0270*/  UMOV UR5, 0x1 ;  /* 0x0000000100057882 */ /* 0x000fe20000000000 */
[----:B------:R-:W-:Y:S01]  /*0280*/  UMOV UR6, 0x100 ;  /* 0x0000010000067882 */ /* 0x000fe20000000000 */
[----:B------:R-:W-:Y:S01]  /*0290*/  ELECT P0, URZ, PT ;  /* 0x00000000003f782f */ /* 0x000fe20003800000 */
[----:B------:R-:W-:-:S04]  /*02a0*/  UIADD3 UR6, -UR6, 0x100000, URZ ;  /* 0x0010000006067890 */ /* 0x000fc8000fffe13f */
[----:B------:R-:W-:Y:S02]  /*02b0*/  USHF.L.U32 UR7, UR6, 0xb, URZ ;  /* 0x0000000b06077899 */ /* 0x000fe4000800063f */
[----:B------:R-:W-:Y:S02]  /*02c0*/  USHF.L.U32 UR6, UR6, 0x1, URZ ;  /* 0x0000000106067899 */ /* 0x000fe4000800063f */
[----:B0-----:R-:W-:Y:S02]  /*02d0*/  ULEA UR9, UR9, UR4, 0x18 ;  /* 0x0000000409097291 */ /* 0x001fe4000f8ec03f */
[----:B------:R-:W-:-:S04]  /*02e0*/  UIADD3 UR4, -UR5, 0x100000, URZ ;  /* 0x0010000005047890 */ /* 0x000fc8000fffe13f */
[----:B------:R-:W-:Y:S02]  /*02f0*/  USHF.L.U32 UR5, UR4, 0xb, URZ ;  /* 0x0000000b04057899 */ /* 0x000fe4000800063f */
[----:B------:R-:W-:Y:S01]  /*0300*/  USHF.L.U32 UR4, UR4, 0x1, URZ ;  /* 0x0000000104047899 */ /* 0x000fe2000800063f */
[----:B------:R-:W0:Y:S11]  /*0310*/  FENCE.VIEW.ASYNC.S ;  /* 0x00000000000073c6 */ /* 0x000e360000000000 */
[----:B0-----:R0:W1:Y:S01]  /*0320*/  SYNCS.EXCH.64 URZ, [UR9], UR4 ;  /* 0x00000004093f75b2 */ /* 0x0010620008000100 */
[----:B------:R0:W2:Y:S01]  /*0330*/  SYNCS.EXCH.64 URZ, [UR9+0x30], UR6 ;  /* 0x00003006093f75b2 */ /* 0x0000a20008000100 */
[----:B------:R0:W3:Y:S01]  /*0340*/  SYNCS.EXCH.64 URZ, [UR9+0x8], UR4 ;  /* 0x00000804093f75b2 */ /* 0x0000e20008000100 */
[----:B------:R0:W4:Y:S01]  /*0350*/  SYNCS.EXCH.64 URZ, [UR9+0x38], UR6 ;  /* 0x00003806093f75b2 */ /* 0x0001220008000100 */
[----:B------:R0:W0:Y:S01]  /*0360*/  SYNCS.EXCH.64 URZ, [UR9+0x10], UR4 ;  /* 0x00001004093f75b2 */ /* 0x0000220008000100 */
[----:B------:R0:W0:Y:S01]  /*0370*/  SYNCS.EXCH.64 URZ, [UR9+0x40], UR6 ;  /* 0x00004006093f75b2 */ /* 0x0000220008000100 */
[----:B------:R0:W0:Y:S01]  /*0380*/  SYNCS.EXCH.64 URZ, [UR9+0x18], UR4 ;  /* 0x00001804093f75b2 */ /* 0x0000220008000100 */
[----:B------:R0:W0:Y:S01]  /*0390*/  SYNCS.EXCH.64 URZ, [UR9+0x48], UR6 ;  /* 0x00004806093f75b2 */ /* 0x0000220008000100 */
[----:B------:R0:W0:Y:S01]  /*03a0*/  SYNCS.EXCH.64 URZ, [UR9+0x20], UR4 ;  /* 0x00002004093f75b2 */ /* 0x0000220008000100 */
[----:B------:R0:W0:Y:S01]  /*03b0*/  SYNCS.EXCH.64 URZ, [UR9+0x50], UR6 ;  /* 0x00005006093f75b2 */ /* 0x0000220008000100 */
[----:B------:R0:W0:Y:S01]  /*03c0*/  SYNCS.EXCH.64 URZ, [UR9+0x28], UR4 ;  /* 0x00002804093f75b2 */ /* 0x0000220008000100 */
[----:B------:R0:W0:Y:S01]  /*03d0*/  SYNCS.EXCH.64 URZ, [UR9+0x58], UR6 ;  /* 0x00005806093f75b2 */ /* 0x0000220008000100 */
[----:B------:R-:W-:Y:S01]  /*03e0*/  NOP ;  /* 0x0000000000007918 */ /* 0x000fe20000000000 */
.L_x_2:
[----:B------:R-:W5:Y:S01]  /*03f0*/  SHFL.IDX PT, R0, R0, RZ, 0x1f ;  /* 0x00001fff00007589 */ /* 0x000f6200000e0000 */
[----:B------:R-:W1:Y:S01]  /*0400*/  LDC R2, c[0x0][0x65c] ;  /* 0x00019700ff027b82 */ /* 0x000e620000000800 */
[----:B------:R-:W-:Y:S01]  /*0410*/  ELECT P0, URZ, PT ;  /* 0x00000000003f782f */ /* 0x000fe20003800000 */
[----:B------:R-:W-:Y:S01]  /*0420*/  IMAD.MOV.U32 R3, RZ, RZ, RZ ;  /* 0x000000ffff037224 */ /* 0x000fe200078e00ff */
[----:B0-----:R-:W-:Y:S01]  /*0430*/  UMOV UR4, 0x20 ;  /* 0x0000002000047882 */ /* 0x001fe20000000000 */
[----:B------:R-:W-:Y:S01]  /*0440*/  NOP ;  /* 0x0000000000007918 */ /* 0x000fe20000000000 */
[----:B------:R-:W-:Y:S01]  /*0450*/  NOP ;  /* 0x0000000000007918 */ /* 0x000fe20000000000 */
[----:B-----5:R-:W-:Y:S02]  /*0460*/  ISETP.NE.OR P0, PT, R0, RZ, !P0 ;  /* 0x000000ff0000720c */ /* 0x020fe40004705670 */
[----:B-1----:R-:W-:Y:S01]  /*0470*/  ISETP.NE.AND P2, PT, R2, 0x1, PT ;  /* 0x000000010200780c */ /* 0x002fe20003f45270 */
[----:B------:R-:W0:Y:S01]  /*0480*/  S2R R0, SR_CTAID.Y ;  /* 0x0000000000007919 */ /* 0x000e220000002600 */
[----:B------:R-:W1:Y:S09]  /*0490*/  S2R R2, SR_CTAID.X ;  /* 0x0000000000027919 */ /* 0x000e720000002500 */
[----:B------:R-:W-:Y:S01]  /*04a0*/  VOTEU.ALL UP0, P0 ;  /* 0x00000000003f7886 */ /* 0x000fe20000000000 */
[----:B------:R-:W-:Y:S01]  /*04b0*/  VOTEU.ALL UP1, P0 ;  /* 0x00000000003f7886 */ /* 0x000fe20000020000 */
[----:B------:R-:W1:Y:S01]  /*04c0*/  @P2 LDC R7, c[0x0][0x10] ;  /* 0x00000400ff072b82 */ /* 0x000e620000000800 */
[----:B------:R-:W-:-:S02]  /*04d0*/  @P2 IMAD.MOV.U32 R5, RZ, RZ, RZ ;  /* 0x000000ffff052224 */ /* 0x000fc400078e00ff */
[----:B------:R-:W-:Y:S01]  /*04e0*/  @P2 IMAD.MOV.U32 R11, RZ, RZ, RZ ;  /* 0x000000ffff0b2224 */ /* 0x000fe200078e00ff */
[----:B------:R-:W-:Y:S01]  /*04f0*/  @!UP0 UMOV UR6, 0x400 ;  /* 0x0000040000068882 */ /* 0x000fe20000000000 */
[----:B------:R-:W-:-:S04]  /*0500*/  @!UP0 UIADD3 UR4, -UR4, 0x100000, URZ ;  /* 0x0010000004048890 */ /* 0x000fc8000fffe13f */
[----:B------:R-:W-:Y:S02]  /*0510*/  @!UP0 USHF.L.U32 UR5, UR4, 0xb, URZ ;  /* 0x0000000b04058899 */ /* 0x000fe4000800063f */
[----:B------:R-:W-:Y:S01]  /*0520*/  @!UP0 USHF.L.U32 UR4, UR4, 0x1, URZ ;  /* 0x0000000104048899 */ /* 0x000fe2000800063f */
[----:B------:R-:W5:Y:S08]  /*0530*/  @!P2 LDC R9, c[0x0][0xc] ;  /* 0x00000300ff09ab82 */ /* 0x000f700000000800 */
[----:B------:R-:W2:Y:S01]  /*0540*/  @!UP0 S2UR UR7, SR_CgaCtaId ;  /* 0x00000000000789c3 */ /* 0x000ea20000008800 */
[----:B0-----:R-:W-:-:S04]  /*0550*/  @P2 IMAD.MOV.U32 R4, RZ, RZ, R0 ;  /* 0x000000ffff042224 */ /* 0x001fc800078e0000 */
[----:B-1----:R-:W-:-:S04]  /*0560*/  @P2 IMAD.WIDE.U32 R6, R2, R7, R4 ;  /* 0x0000000702062225 */ /* 0x002fc800078e0004 */
[----:B------:R-:W-:Y:S02]  /*0570*/  @P2 IMAD.MOV.U32 R16, RZ, RZ, R6 ;  /* 0x000000ffff102224 */ /* 0x000fe400078e0006 */
[----:B------:R-:W-:Y:S02]  /*0580*/  @P2 IMAD.IADD R17, R7, 0x1, R11 ;  /* 0x0000000107112824 */ /* 0x000fe400078e020b */
[----:B-----5:R-:W-:-:S04]  /*0590*/  @!P2 IMAD.WIDE.U32 R4, R9, R0, R2 ;  /* 0x000000000904a225 */ /* 0x020fc800078e0002 */
[----:B------:R-:W-:Y:S02]  /*05a0*/  @!P2 IMAD.MOV.U32 R16, RZ, RZ, R4 ;  /* 0x000000ffff10a224 */ /* 0x000fe400078e0004 */
[----:B------:R-:W-:Y:S01]  /*05b0*/  @!P2 IMAD.MOV.U32 R17, RZ, RZ, R5 ;  /* 0x000000ffff11a224 */ /* 0x000fe200078e0005 */
[----:B--2---:R-:W-:Y:S02]  /*05c0*/  @!UP0 ULEA UR6, UR7, UR6, 0x18 ;  /* 0x0000000607068291 */ /* 0x004fe4000f8ec03f */
[----:B------:R0:W-:Y:S01]  /*05d0*/  STL [R1+0x7c], R16 ;  /* 0x00007c1001007387 */ /* 0x0001e20000100800 */
[----:B------:R-:W-:-:S03]  /*05e0*/  VOTEU.ALL UP0, P0 ;  /* 0x00000000003f7886 */ /* 0x000fc60000000000 */
[----:B------:R0:W-:Y:S04]  /*05f0*/  STL [R1+0x78], R17 ;  /* 0x0000781101007387 */ /* 0x0001e80000100800 */
[----:B------:R-:W1:Y:S02]  /*0600*/  FENCE.VIEW.ASYNC.S ;  /* 0x00000000000073c6 */ /* 0x000e640000000000 */
[----:B-1----:R0:W3:Y:S01]  /*0610*/  @!UP0 SYNCS.EXCH.64 URZ, [UR6+0x70], UR4 ;  /* 0x00007004063f85b2 */ /* 0x0020e20008000100 */
[----:B------:R0:W3:Y:S01]  /*0620*/  @!UP1 SYNCS.EXCH.64 URZ, [UR6+0x78], UR4 ;  /* 0x00007804063f95b2 */ /* 0x0000e20008000100 */
[----:B------:R-:W-:Y:S01]  /*0630*/  NOP ;  /* 0x0000000000007918 */ /* 0x000fe20000000000 */
[----:B---34-:R-:W-:Y:S06]  /*0640*/  BAR.SYNC.DEFER_BLOCKING 0x0 ;  /* 0x0000000000007b1d */ /* 0x018fec0000010000 */
[----:B0-----:R-:W-:Y:S05]  /*0650*/  @!P1 BRA `(.L_x_3) ;  /* 0x000000e000989947 */ /* 0x001fea0003800000 */
[----:B------:R-:W-:-:S06]  /*0660*/  UISETP.GT.U32.AND UP0, UPT, UR10, 0x1, UPT ;  /* 0x000000010a00788c */ /* 0x000fcc000bf04070 */
[----:B------:R-:W-:-:S13]  /*0670*/  PLOP3.LUT P0, PT, PT, PT, UP0, 0x80, 0x0 ;  /* 0x000000000000781c */ /* 0x000fda0003f0f008 */
[----:B------:R-:W-:Y:S05]  /*0680*/  @P0 EXIT ;  /* 0x000000000000094d */ /* 0x000fea0003800000 */
[----:B------:R-:W-:Y:S01]  /*0690*/  IMAD.MOV.U32 R6, RZ, RZ, -0x1 ;  /* 0xffffffffff067424 */ /* 0x000fe200078e00ff */
[----:B------:R-:W-:Y:S01]  /*06a0*/  ULDC.64 UR4, c[0x0][0x650] ;  /* 0x0001940000047ab9 */ /* 0x000fe20000000a00 */
[----:B------:R-:W-:Y:S01]  /*06b0*/  IMAD.MOV.U32 R5, RZ, RZ, -0x1 ;  /* 0xffffffffff057424 */ /* 0x000fe200078e00ff */
[----:B------:R-:W-:Y:S01]  /*06c0*/  ISETP.GE.U32.AND P0, PT, R16, UR4, PT ;  /* 0x0000000410007c0c */ /* 0x000fe2000bf06070 */
[----:B------:R-:W-:Y:S01]  /*06d0*/  UMOV UR22, 0xffffffff ;  /* 0xffffffff00167882 */ /* 0x000fe20000000000 */
[----:B------:R0:W-:Y:S01]  /*06e0*/  STL [R1+0x84], R6 ;  /* 0x0000840601007387 */ /* 0x0001e20000100800 */
[----:B------:R-:W-:Y:S02]  /*06f0*/  PRMT R4, RZ, 0x7610, R4 ;  /* 0x00007610ff047816 */ /* 0x000fe40000000004 */
[----:B------:R-:W-:Y:S01]  /*0700*/  ISETP.GE.U32.AND.EX P0, PT, R17, UR5, PT, P0 ;  /* 0x0000000511007c0c */ /* 0x000fe2000bf06100 */
[----:B------:R0:W-:-:S12]  /*0710*/  STL [R1+0x80], R5 ;  /* 0x0000800501007387 */ /* 0x0001d80000100800 */
[----:B0-----:R-:W-:Y:S05]  /*0720*/  @P0 BRA `(.L_x_4) ;  /* 0x0000000400680947 */ /* 0x001fea0003800000 */
[----:B------:R-:W0:Y:S01]  /*0730*/  LDC.64 R12, c[0x0][0x628] ;  /* 0x00018a00ff0c7b82 */ /* 0x000e220000000a00 */
[----:B------:R-:W-:Y:S02]  /*0740*/  IMAD.MOV.U32 R4, RZ, RZ, R16 ;  /* 0x000000ffff047224 */ /* 0x000fe400078e0010 */
[----:B------:R-:W-:-:S05]  /*0750*/  IMAD.MOV.U32 R5, RZ, RZ, R17 ;  /* 0x000000ffff057224 */ /* 0x000fca00078e0011 */
[----:B------:R-:W1:Y:S08]  /*0760*/  LDC R10, c[0x0][0x630] ;  /* 0x00018c00ff0a7b82 */ /* 0x000e700000000800 */
[----:B------:R-:W2:Y:S01]  /*0770*/  LDC.64 R14, c[0x0][0x620] ;  /* 0x00018800ff0e7b82 */ /* 0x000ea20000000a00 */
[----:B0-----:R-:W-:-:S04]  /*0780*/  ISETP.NE.U32.AND P0, PT, R12, RZ, PT ;  /* 0x000000ff0c00720c */ /* 0x001fc80003f05070 */
[----:B------:R-:W-:-:S13]  /*0790*/  ISETP.NE.AND.EX P0, PT, R13, RZ, PT, P0 ;  /* 0x000000ff0d00720c */ /* 0x000fda0003f05300 */
[----:B-12---:R-:W-:Y:S05]  /*07a0*/  @!P0 BRA `(.L_x_5) ;  /* 0x0000000000288947 */ /* 0x006fea0003800000 */
[----:B------:R-:W0:Y:S02]  /*07b0*/  LDC R9, c[0x0][0x634] ;  /* 0x00018d00ff097b82 */ /* 0x000e240000000800 */
[----:B0-----:R-:W-:-:S05]  /*07c0*/  IADD3 R9, P0, R16, R9, RZ ;  /* 0x0000000910097210 */ /* 0x001fca0007f1e0ff */
[----:B------:R-:W-:-:S04]  /*07d0*/  IMAD.X R11, RZ, RZ, R17, P0 ;  /* 0x000000ffff0b7224 */ /* 0x000fc800000e0611 */
[----:B------:R-:W-:-:S04]  /*07e0*/  IMAD.WIDE.U32 R4, R11, R12, RZ ;  /* 0x0000000c0b047225 */ /* 0x000fc800078e00ff */
[----:B------:R-:W-:-:S04]  /*07f0*/  IMAD.WIDE.U32 R6, P0, R9, R13, R4 ;  /* 0x0000000d09067225 */ /* 0x000fc80007800004 */
[----:B------:R-:W-:-:S04]  /*0800*/  IMAD.WIDE.U32 R4, R9, R12, RZ ;  /* 0x0000000c09047225 */ /* 0x000fc800078e00ff */
[----:B------:R-:W-:Y:S01]  /*0810*/  IMAD.X R9, RZ, RZ, RZ, P0 ;  /* 0x000000ffff097224 */ /* 0x000fe200000e06ff */
[----:B------:R-:W-:Y:S01]  /*0820*/  IADD3 RZ, P0, R5, R6, RZ ;  /* 0x0000000605ff7210 */ /* 0x000fe20007f1e0ff */
[----:B------:R-:W-:-:S04]  /*0830*/  IMAD.MOV.U32 R8, RZ, RZ, R7 ;  /* 0x000000ffff087224 */ /* 0x000fc800078e0007 */
[----:B------:R-:W-:-:S08]  /*0840*/  IMAD.WIDE.U32.X R4, R11, R13, R8, P0 ;  /* 0x0000000d0b047225 */ /* 0x000fd000000e0408 */
.L_x_5:
[-CC-:B------:R-:W-:Y:S01]  /*0850*/  SHF.R.U64 R24, R4, R10.reuse, R5.reuse ;  /* 0x0000000a04187219 */ /* 0x180fe20000001205 */
[----:B------:R-:W0:Y:S01]  /*0860*/  LDC R8, c[0x0][0x618] ;  /* 0x00018600ff087b82 */ /* 0x000e220000000800 */
[----:B------:R-:W-:Y:S01]  /*0870*/  SHF.R.U32.HI R4, RZ, R10, R5 ;  /* 0x0000000aff047219 */ /* 0x000fe20000011605 */
[----:B------:R-:W-:Y:S01]  /*0880*/  ULDC UR4, c[0x0][0x150] ;  /* 0x0000540000047ab9 */ /* 0x000fe20000000800 */
[----:B------:R-:W-:Y:S01]  /*0890*/  IADD3 R9, P0, RZ, -R24, RZ ;  /* 0x80000018ff097210 */ /* 0x000fe20007f1e0ff */
[----:B------:R-:W-:Y:S01]  /*08a0*/  IMAD.MOV.U32 R5, RZ, RZ, R17 ;  /* 0x000000ffff057224 */ /* 0x000fe200078e0011 */
[----:B------:R-:W-:-:S03]  /*08b0*/  I2FP.F32.U32 R3, R2 ;  /* 0x0000000200037245 */ /* 0x000fc60000201000 */
[----:B------:R-:W1:Y:S01]  /*08c0*/  LDC.64 R18, c[0x0][0x640] ;  /* 0x00019000ff127b82 */ /* 0x000e620000000a00 */
[----:B------:R-:W-:Y:S02]  /*08d0*/  IMAD.X R11, RZ, RZ, ~R4, P0 ;  /* 0x000000ffff0b7224 */ /* 0x000fe400000e0e04 */
[----:B------:R-:W-:Y:S01]  /*08e0*/  FMUL R3, R3, UR4 ;  /* 0x0000000403037c20 */ /* 0x000fe20008400000 */
[----:B------:R-:W-:Y:S01]  /*08f0*/  IMAD.MOV.U32 R4, RZ, RZ, R16 ;  /* 0x000000ffff047224 */ /* 0x000fe200078e0010 */
[----:B------:R-:W-:Y:S01]  /*0900*/  ULDC UR4, c[0x0][0x154] ;  /* 0x0000550000047ab9 */ /* 0x000fe20000000800 */
[-C--:B------:R-:W-:Y:S02]  /*0910*/  IMAD R6, R11, R14.reuse, RZ ;  /* 0x0000000e0b067224 */ /* 0x080fe400078e02ff */
[C---:B------:R-:W-:Y:S01]  /*0920*/  IMAD.WIDE.U32 R4, R9.reuse, R14, R4 ;  /* 0x0000000e09047225 */ /* 0x040fe200078e0004 */
[----:B------:R-:W2:Y:S01]  /*0930*/  LDC R10, c[0x0][0x608] ;  /* 0x00018200ff0a7b82 */ /* 0x000ea20000000800 */
[----:B------:R-:W3:Y:S02]  /*0940*/  F2I.U32.TRUNC.NTZ R3, R3 ;  /* 0x0000000300037305 */ /* 0x000ee4000020f000 */
[----:B------:R-:W-:-:S04]  /*0950*/  IMAD R9, R9, R15, R6 ;  /* 0x0000000f09097224 */ /* 0x000fc800078e0206 */
[----:B------:R-:W-:Y:S01]  /*0960*/  IMAD.IADD R5, R5, 0x1, R9 ;  /* 0x0000000105057824 */ /* 0x000fe200078e0209 */
[----:B------:R-:W4:Y:S01]  /*0970*/  LDC R7, c[0x0][0x144] ;  /* 0x00005100ff077b82 */ /* 0x000f220000000800 */
[----:B------:R-:W-:-:S03]  /*0980*/  IMAD.MOV.U32 R9, RZ, RZ, 0x1 ;  /* 0x00000001ff097424 */ /* 0x000fc600078e00ff */
[----:B0-----:R-:W-:Y:S02]  /*0990*/  SHF.R.U64 R12, R4, R8, R5 ;  /* 0x00000008040c7219 */ /* 0x001fe40000001205 */
[----:B------:R-:W-:Y:S02]  /*09a0*/  I2FP.F32.U32 R4, R0 ;  /* 0x0000000000047245 */ /* 0x000fe40000201000 */
[----:B------:R-:W0:Y:S01]  /*09b0*/  LDC R14, c[0x0][0x658] ;  /* 0x00019600ff0e7b82 */ /* 0x000e220000000800 */
[----:B-1----:R-:W-:Y:S01]  /*09c0*/  ISETP.NE.U32.AND P0, PT, R18, RZ, PT ;  /* 0x000000ff1200720c */ /* 0x002fe20003f05070 */
[----:B---3--:R-:W-:Y:S02]  /*09d0*/  IMAD.MOV R6, RZ, RZ, -R3 ;  /* 0x000000ffff067224 */ /* 0x008fe400078e0a03 */
[----:B------:R-:W-:Y:S01]  /*09e0*/  FMUL R4, R4, UR4 ;  /* 0x0000000404047c20 */ /* 0x000fe20008400000 */
[----:B------:R-:W-:Y:S01]  /*09f0*/  SHF.R.U32.HI R3, RZ, R8, R5 ;  /* 0x00000008ff037219 */ /* 0x000fe20000011605 */
[----:B------:R-:W-:Y:S01]  /*0a00*/  IMAD.MOV.U32 R5, RZ, RZ, -0x1 ;  /* 0xffffffffff057424 */ /* 0x000fe200078e00ff */
[----:B------:R-:W-:Y:S01]  /*0a10*/  ISETP.NE.AND.EX P0, PT, R19, RZ, PT, P0 ;  /* 0x000000ff1300720c */ /* 0x000fe20003f05300 */
[----:B------:R1:W3:Y:S01]  /*0a20*/  F2I.U32.TRUNC.NTZ R11, R4 ;  /* 0x00000004000b7305 */ /* 0x0002e2000020f000 */
[----:B------:R-:W1:Y:S01]  /*0a30*/  LDC R13, c[0x0][0x148] ;  /* 0x00005200ff0d7b82 */ /* 0x000e620000000800 */
[----:B--2---:R-:W-:-:S02]  /*0a40*/  SHF.R.U64 R23, R12, R10, R3 ;  /* 0x0000000a0c177219 */ /* 0x004fc40000001203 */
[----:B------:R-:W-:-:S05]  /*0a50*/  SHF.R.U32.HI R3, RZ, R10, R3 ;  /* 0x0000000aff037219 */ /* 0x000fca0000011603 */
[----:B------:R-:W2:Y:S01]  /*0a60*/  LDC R17, c[0x0][0x600] ;  /* 0x00018000ff117b82 */ /* 0x000ea20000000800 */
[----:B----4-:R-:W-:-:S07]  /*0a70*/  IMAD R8, R7, R6, R2 ;  /* 0x0000000607087224 */ /* 0x010fce00078e0202 */
[----:B------:R-:W4:Y:S01]  /*0a80*/  LDC R16, c[0x0][0x648] ;  /* 0x00019200ff107b82 */ /* 0x000f220000000800 */
[-C--:B0-----:R-:W-:Y:S02]  /*0a90*/  SHF.L.U32 R2, R5, R14.reuse, RZ ;  /* 0x0000000e05027219 */ /* 0x081fe400000006ff */
[--C-:B------:R-:W-:Y:S02]  /*0aa0*/  SHF.R.U64 R22, R23, R14, R3.reuse ;  /* 0x0000000e17167219 */ /* 0x100fe40000001203 */
[----:B------:R-:W-:Y:S02]  /*0ab0*/  LOP3.LUT R10, RZ, R2, RZ, 0x33, !PT ;  /* 0x00000002ff0a7212 */ /* 0x000fe400078e33ff */
[-C--:B------:R-:W-:Y:S01]  /*0ac0*/  SHF.R.U32.HI R3, RZ, R14.reuse, R3 ;  /* 0x0000000eff037219 */ /* 0x080fe20000011603 */
[----:B------:R-:W0:Y:S01]  /*0ad0*/  LDC R21, c[0x0][0x638] ;  /* 0x00018e00ff157b82 */ /* 0x000e220000000800 */
[----:B------:R-:W-:Y:S01]  /*0ae0*/  SHF.L.U32 R9, R9, R14, RZ ;  /* 0x0000000e09097219 */ /* 0x000fe200000006ff */
[----:B------:R-:W-:-:S06]  /*0af0*/  IMAD.MOV.U32 R2, RZ, RZ, R22 ;  /* 0x000000ffff027224 */ /* 0x000fcc00078e0016 */
[----:B------:R-:W0:Y:S01]  /*0b00*/  LDC R20, c[0x0][0x610] ;  /* 0x00018400ff147b82 */ /* 0x000e220000000800 */
[----:B-1-3--:R-:W-:Y:S05]  /*0b10*/  @!P0 BRA `(.L_x_6) ;  /* 0x0000000000288947 */ /* 0x00afea0003800000 */
[----:B------:R-:W1:Y:S02]  /*0b20*/  LDC R7, c[0x0][0x64c] ;  /* 0x00019300ff077b82 */ /* 0x000e640000000800 */
[----:B-1----:R-:W-:-:S05]  /*0b30*/  IADD3 R7, P0, R22, R7, RZ ;  /* 0x0000000716077210 */ /* 0x002fca0007f1e0ff */
        /* <DEDUP_REMOVED lines=8> */
.L_x_6:
[----:B----4-:R-:W-:Y:S01]  /*0bc0*/  SHF.R.U64 R2, R2, R16, R3 ;  /* 0x0000001002027219 */ /* 0x010fe20000001203 */
[----:B--2---:R-:W-:Y:S01]  /*0bd0*/  VIADD R3, R17, 0xffffffff ;  /* 0xffffffff11037836 */ /* 0x004fe20000000000 */
[----:B------:R-:W-:Y:S01]  /*0be0*/  LOP3.LUT R10, R23, R10, RZ, 0xc0, !PT ;  /* 0x0000000a170a7212 */ /* 0x000fe200078ec0ff */
[----:B------:R-:W-:Y:S01]  /*0bf0*/  IMAD.MOV R11, RZ, RZ, -R11 ;  /* 0x000000ffff0b7224 */ /* 0x000fe200078e0a0b */
[----:B------:R-:W-:Y:S01]  /*0c00*/  R2UR UR22, R24 ;  /* 0x00000000181672ca */ /* 0x000fe200000e0000 */
[----:B------:R-:W-:Y:S01]  /*0c10*/  IMAD.MOV R4, RZ, RZ, -R2 ;  /* 0x000000ffff047224 */ /* 0x000fe200078e0a02 */
[----:B------:R-:W-:Y:S01]  /*0c20*/  LOP3.LUT R3, R12, R3, RZ, 0xc0, !PT ;  /* 0x000000030c037212 */ /* 0x000fe200078ec0ff */
[----:B------:R-:W-:Y:S02]  /*0c30*/  @P2 IMAD R8, R13, R11, R0 ;  /* 0x0000000b0d082224 */ /* 0x000fe400078e0200 */
[----:B------:R-:W-:Y:S02]  /*0c40*/  IMAD R9, R9, R2, R10 ;  /* 0x0000000209097224 */ /* 0x000fe400078e020a */
[----:B0-----:R-:W-:-:S02]  /*0c50*/  IMAD R0, R4, R21, R22 ;  /* 0x0000001504007224 */ /* 0x001fc400078e0216 */
[----:B------:R-:W-:Y:S02]  /*0c60*/  IMAD R8, R9, R20, R8 ;  /* 0x0000001409087224 */ /* 0x000fe400078e0208 */
[----:B------:R-:W-:Y:S02]  /*0c70*/  IMAD R3, R0, R17, R3 ;  /* 0x0000001100037224 */ /* 0x000fe400078e0203 */
[----:B------:R-:W-:-:S03]  /*0c80*/  IMAD.MOV.U32 R4, RZ, RZ, 0x1 ;  /* 0x00000001ff047424 */ /* 0x000fc600078e00ff */
[----:B------:R-:W-:Y:S02]  /*0c90*/  SEL R2, R3, R8, !P2 ;  /* 0x0000000803027207 */ /* 0x000fe40005000000 */
[----:B------:R-:W-:-:S03]  /*0ca0*/  SEL R0, R8, R3, !P2 ;  /* 0x0000000308007207 */ /* 0x000fc60005000000 */
[----:B------:R0:W-:Y:S04]  /*0cb0*/  STL [R1+0x80], R2 ;  /* 0x0000800201007387 */ /* 0x0001e80000100800 */
[----:B------:R0:W-:Y:S02]  /*0cc0*/  STL [R1+0x84], R0 ;  /* 0x0000840001007387 */ /* 0x0001e40000100800 */
.L_x_4:
[----:B------:R-:W-:-:S08]  /*0cd0*/  NOP ;  /* 0x0000000000007918 */ /* 0x000fd00000000000 */
[----:B------:R-:W1:Y:S02]  /*0ce0*/  USETMAXREG.TRY_ALLOC.CTAPOOL UP0, 0xe8 ;  /* 0x000000e8000079c8 */ /* 0x000e640008000600 */
[----:B-1----:R-:W-:-:S13]  /*0cf0*/  PLOP3.LUT P0, PT, PT, PT, UP0, 0x80, 0x0 ;  /* 0x000000000000781c */ /* 0x002fda0003f0f008 */
[----:B------:R-:W-:Y:S05]  /*0d00*/  @!P0 BRA `(.L_x_4) ;  /* 0xfffffffc00f08947 */ /* 0x000fea000383ffff */
[----:B------:R-:W-:Y:S01]  /*0d10*/  ULDC.64 UR4, c[0x0][0x598] ;  /* 0x0001660000047ab9 */ /* 0x000fe20000000a00 */
[----:B------:R-:W-:Y:S01]  /*0d20*/  ULDC.64 UR16, c[0x0][0x208] ;  /* 0x0000820000107ab9 */ /* 0x000fe20000000a00 */
[----:B------:R-:W-:-:S04]  /*0d30*/  ISETP.NE.U32.AND P0, PT, RZ, UR4, PT ;  /* 0x00000004ff007c0c */ /* 0x000fc8000bf05070 */
[----:B------:R-:W-:-:S13]  /*0d40*/  ISETP.NE.AND.EX P0, PT, RZ, UR5, PT, P0 ;  /* 0x00000005ff007c0c */ /* 0x000fda000bf05300 */
[----:B------:R-:W-:Y:S05]  /*0d50*/  @!P0 BRA `(.L_x_7) ;  /* 0x0000000000208947 */ /* 0x000fea0003800000 */
[----:B0-----:R-:W0:Y:S02]  /*0d60*/  LDC.64 R2, c[0x0][0x598] ;  /* 0x00016600ff027b82 */ /* 0x001e240000000a00 */
[----:B0-----:R-:W2:Y:S02]  /*0d70*/  LDG.E.64 R2, desc[UR16][R2.64] ;  /* 0x0000001002027981 */ /* 0x001ea4000c1e1b00 */
[----:B--2---:R-:W-:-:S04]  /*0d80*/  ISETP.NE.U32.AND P0, PT, R2, RZ, PT ;  /* 0x000000ff0200720c */ /* 0x004fc80003f05070 */
[----:B------:R-:W-:-:S13]  /*0d90*/  ISETP.NE.AND.EX P0, PT, R3, RZ, PT, P0 ;  /* 0x000000ff0300720c */ /* 0x000fda0003f05300 */
[----:B------:R-:W-:Y:S05]  /*0da0*/  @!P0 BRA `(.L_x_7) ;  /* 0x00000000000c8947 */ /* 0x000fea0003800000 */
[----:B------:R-:W2:Y:S02]  /*0db0*/  LD.E R2, desc[UR16][R2.64] ;  /* 0x0000001002027980 */ /* 0x000ea4000c101900 */
[----:B--2---:R-:W-:Y:S01]  /*0dc0*/  R2UR UR20, R2 ;  /* 0x00000000021472ca */ /* 0x004fe200000e0000 */
[----:B------:R-:W-:-:S14]  /*0dd0*/  BRA `(.L_x_8) ;  /* 0x0000000000247947 */ /* 0x000fdc0003800000 */
.L_x_7:
[----:B------:R-:W-:Y:S02]  /*0de0*/  ULDC.64 UR4, c[0x0][0x588] ;  /* 0x0001620000047ab9 */ /* 0x000fe40000000a00 */
[----:B------:R-:W-:-:S04]  /*0df0*/  ISETP.NE.U32.AND P0, PT, RZ, UR4, PT ;  /* 0x00000004ff007c0c */ /* 0x000fc8000bf05070 */
[----:B------:R-:W-:-:S13]  /*0e00*/  ISETP.NE.AND.EX P0, PT, RZ, UR5, PT, P0 ;  /* 0x00000005ff007c0c */ /* 0x000fda000bf05300 */
[----:B------:R-:W-:Y:S05]  /*0e10*/  @!P0 BRA `(.L_x_9) ;  /* 0x0000000000108947 */ /* 0x000fea0003800000 */
[----:B0-----:R-:W0:Y:S02]  /*0e20*/  LDC.64 R2, c[0x0][0x588] ;  /* 0x00016200ff027b82 */ /* 0x001e240000000a00 */
[----:B0-----:R-:W2:Y:S02]  /*0e30*/  LDG.E R2, desc[UR16][R2.64] ;  /* 0x0000001002027981 */ /* 0x001ea4000c1e1900 */
[----:B--2---:R-:W-:Y:S01]  /*0e40*/  R2UR UR20, R2 ;  /* 0x00000000021472ca */ /* 0x004fe200000e0000 */
[----:B------:R-:W-:-:S14]  /*0e50*/  BRA `(.L_x_8) ;  /* 0x0000000000047947 */ /* 0x000fdc0003800000 */
.L_x_9:
[----:B------:R-:W-:-:S05]  /*0e60*/  ULDC UR20, c[0x0][0x580] ;  /* 0x0001600000147ab9 */ /* 0x000fca0000000800 */
.L_x_8:
[----:B------:R-:W-:Y:S02]  /*0e70*/  ULDC.64 UR4, c[0x0][0x5a0] ;  /* 0x0001680000047ab9 */ /* 0x000fe40000000a00 */
        /* <DEDUP_REMOVED lines=11> */
.L_x_10:
        /* <DEDUP_REMOVED lines=8> */
.L_x_12:
[----:B------:R-:W-:-:S05]  /*0fb0*/  ULDC UR19, c[0x0][0x584] ;  /* 0x0001610000137ab9 */ /* 0x000fca0000000800 */
.L_x_11:
[----:B------:R-:W-:-:S13]  /*0fc0*/  LOP3.LUT P0, RZ, R4, 0xff, RZ, 0xc0, !PT ;  /* 0x000000ff04ff7812 */ /* 0x000fda000780c0ff */
[----:B------:R-:W-:Y:S05]  /*0fd0*/  @!P0 EXIT ;  /* 0x000000000000894d */ /* 0x000fea0003800000 */
[----:B------:R-:W-:Y:S01]  /*0fe0*/  ULDC UR4, c[0x0][0x28c] ;  /* 0x0000a30000047ab9 */ /* 0x000fe20000000800 */
[----:B------:R-:W-:Y:S02]  /*0ff0*/  ULOP3.LUT UR21, UR13, 0x1, URZ, 0xfc, !UPT ;  /* 0x000000010d157892 */ /* 0x000fe4000f8efc3f */
[----:B------:R-:W-:-:S04]  /*1000*/  UIADD3 UR4, UR4, 0x3f, URZ ;  /* 0x0000003f04047890 */ /* 0x000fc8000fffe03f */
[----:B------:R-:W-:-:S04]  /*1010*/  USHF.R.S32.HI UR5, URZ, 0x1f, UR4 ;  /* 0x0000001f3f057899 */ /* 0x000fc80008011404 */
[----:B------:R-:W-:-:S03]  /*1020*/  ULEA.HI UR5, UR5, UR4, URZ, 0x6 ;  /* 0x0000000405057291 */ /* 0x000fc6000f8f303f */
[----:B------:R-:W-:Y:S01]  /*1030*/  UMOV UR4, URZ ;  /* 0x0000003f00047c82 */ /* 0x000fe20008000000 */
[----:B------:R-:W-:-:S03]  /*1040*/  USHF.R.S32.HI UR12, URZ, 0x6, UR5 ;  /* 0x000000063f0c7899 */ /* 0x000fc60008011405 */
[----:B------:R-:W-:-:S09]  /*1050*/  UMOV UR5, URZ ;  /* 0x0000003f00057c82 */ /* 0x000fd20008000000 */
.L_x_293:
[----:B0-----:R-:W0:Y:S01]  /*1060*/  S2R R0, SR_TID.X ;  /* 0x0000000000007919 */ /* 0x001e220000002100 */
[----:B-1----:R-:W1:Y:S01]  /*1070*/  S2UR UR11, SR_CgaCtaId ;  /* 0x00000000000b79c3 */ /* 0x002e620000008800 */
[----:B------:R-:W-:Y:S01]  /*1080*/  UMOV UR14, 0x400 ;  /* 0x00000400000e7882 */ /* 0x000fe20000000000 */
[----:B------:R-:W-:Y:S01]  /*1090*/  UMOV UR6, URZ ;  /* 0x0000003f00067c82 */ /* 0x000fe20008000000 */
[----:B------:R-:W-:Y:S01]  /*10a0*/  STL [R1+0x74], RZ ;  /* 0x000074ff01007387 */ /* 0x000fe20000100800 */
[----:B------:R-:W-:Y:S01]  /*10b0*/  UMOV UR7, URZ ;  /* 0x0000003f00077c82 */ /* 0x000fe20008000000 */
[----:B------:R-:W-:Y:S01]  /*10c0*/  UMOV UR8, URZ ;  /* 0x0000003f00087c82 */ /* 0x000fe20008000000 */
[----:B------:R-:W-:Y:S01]  /*10d0*/  UMOV UR18, UR5 ;  /* 0x0000000500127c82 */ /* 0x000fe20008000000 */
[----:B------:R-:W-:Y:S01]  /*10e0*/  STL [R1+0x70], RZ ;  /* 0x000070ff01007387 */ /* 0x000fe20000100800 */
[----:B--2---:R-:W2:Y:S01]  /*10f0*/  LDC R2, c[0x0][0x28c] ;  /* 0x0000a300ff027b82 */ /* 0x004ea20000000800 */
[----:B------:R-:W-:-:S02]  /*1100*/  CS2R R4, SRZ ;  /* 0x0000000000047805 */ /* 0x000fc4000001ff00 */
[----:B------:R-:W-:Y:S01]  /*1110*/  CS2R R6, SRZ ;  /* 0x0000000000067805 */ /* 0x000fe2000001ff00 */
[----:B------:R-:W-:Y:S01]  /*1120*/  STL [R1+0x6c], RZ ;  /* 0x00006cff01007387 */ /* 0x000fe20000100800 */
[----:B------:R-:W-:Y:S02]  /*1130*/  CS2R R8, SRZ ;  /* 0x0000000000087805 */ /* 0x000fe4000001ff00 */
[----:B------:R-:W-:Y:S02]  /*1140*/  CS2R R10, SRZ ;  /* 0x00000000000a7805 */ /* 0x000fe4000001ff00 */
[----:B------:R-:W-:Y:S01]  /*1150*/  CS2R R12, SRZ ;  /* 0x00000000000c7805 */ /* 0x000fe2000001ff00 */
[----:B------:R-:W-:Y:S01]  /*1160*/  STL [R1+0x68], RZ ;  /* 0x000068ff01007387 */ /* 0x000fe20000100800 */
[----:B------:R-:W-:Y:S02]  /*1170*/  CS2R R14, SRZ ;  /* 0x00000000000e7805 */ /* 0x000fe4000001ff00 */
[----:B------:R-:W-:-:S02]  /*1180*/  CS2R R16, SRZ ;  /* 0x0000000000107805 */ /* 0x000fc4000001ff00 */
[----:B------:R-:W-:Y:S01]  /*1190*/  CS2R R18, SRZ ;  /* 0x0000000000127805 */ /* 0x000fe2000001ff00 */
[----:B------:R-:W-:Y:S01]  /*11a0*/  STL [R1+0x64], RZ ;  /* 0x000064ff01007387 */ /* 0x000fe20000100800 */
[----:B------:R-:W-:Y:S02]  /*11b0*/  CS2R R20, SRZ ;  /* 0x0000000000147805 */ /* 0x000fe4000001ff00 */
[----:B------:R-:W-:Y:S02]  /*11c0*/  CS2R R22, SRZ ;  /* 0x0000000000167805 */ /* 0x000fe4000001ff00 */
[----:B------:R-:W-:Y:S01]  /*11d0*/  CS2R R152, SRZ ;  /* 0x0000000000987805 */ /* 0x000fe2000001ff00 */
[----:B------:R-:W-:Y:S01]  /*11e0*/  STL [R1+0x60], RZ ;  /* 0x000060ff01007387 */ /* 0x000fe20000100800 */
[----:B-1----:R-:W-:Y:S01]  /*11f0*/  ULEA UR14, UR11, UR14, 0x18 ;  /* 0x0000000e0b0e7291 */ /* 0x002fe2000f8ec03f */
[----:B------:R-:W-:Y:S02]  /*1200*/  CS2R R154, SRZ ;  /* 0x00000000009a7805 */ /* 0x000fe4000001ff00 */
[----:B------:R-:W-:Y:S01]  /*1210*/  CS2R R156, SRZ ;  /* 0x00000000009c7805 */ /* 0x000fe2000001ff00 */
[----:B------:R-:W-:Y:S01]  /*1220*/  STL [R1+0x5c], RZ ;  /* 0x00005cff01007387 */ /* 0x000fe20000100800 */
[----:B------:R-:W-:-:S02]  /*1230*/  CS2R R158, SRZ ;  /* 0x00000000009e7805 */ /* 0x000fc4000001ff00 */
[----:B------:R-:W-:Y:S02]  /*1240*/  CS2R R160, SRZ ;  /* 0x0000000000a07805 */ /* 0x000fe4000001ff00 */
[----:B------:R-:W-:Y:S02]  /*1250*/  CS2R R162, SRZ ;  /* 0x0000000000a27805 */ /* 0x000fe4000001ff00 */
[----:B0-----:R-:W-:Y:S01]  /*1260*/  LOP3.LUT R0, R0, 0x80, RZ, 0xc0, !PT ;  /* 0x0000008000007812 */ /* 0x001fe200078ec0ff */
[----:B------:R-:W-:Y:S01]  /*1270*/  STL [R1+0x58], RZ ;  /* 0x000058ff01007387 */ /* 0x000fe20000100800 */
[----:B--2---:R-:W-:Y:S02]  /*1280*/  ISETP.GE.AND P0, PT, R2, 0x1, PT ;  /* 0x000000010200780c */ /* 0x004fe40003f06270 */
[----:B------:R-:W-:Y:S02]  /*1290*/  CS2R R2, SRZ ;  /* 0x0000000000027805 */ /* 0x000fe4000001ff00 */
[----:B------:R-:W-:Y:S01]  /*12a0*/  SHF.R.U32.HI R0, RZ, 0x7, R0 ;  /* 0x00000007ff007819 */ /* 0x000fe20000011600 */
[----:B------:R-:W-:Y:S01]  /*12b0*/  STL [R1+0x54], RZ ;  /* 0x000054ff01007387 */ /* 0x000fe20000100800 */
[----:B------:R-:W-:-:S02]  /*12c0*/  CS2R R164, SRZ ;  /* 0x0000000000a47805 */ /* 0x000fc4000001ff00 */
[----:B------:R-:W-:Y:S02]  /*12d0*/  CS2R R166, SRZ ;  /* 0x0000000000a67805 */ /* 0x000fe4000001ff00 */
[----:B------:R-:W-:Y:S01]  /*12e0*/  CS2R R168, SRZ ;  /* 0x0000000000a87805 */ /* 0x000fe2000001ff00 */
[----:B------:R-:W-:Y:S01]  /*12f0*/  STL [R1+0x50], RZ ;  /* 0x000050ff01007387 */ /* 0x000fe20000100800 */
[----:B------:R-:W-:Y:S02]  /*1300*/  CS2R R170, SRZ ;  /* 0x0000000000aa7805 */ /* 0x000fe4000001ff00 */
[----:B------:R-:W-:Y:S02]  /*1310*/  CS2R R172, SRZ ;  /* 0x0000000000ac7805 */ /* 0x000fe4000001ff00 */
[----:B------:R-:W-:Y:S01]  /*1320*/  CS2R R174, SRZ ;  /* 0x0000000000ae7805 */ /* 0x000fe2000001ff00 */
[----:B------:R-:W0:Y:S01]  /*1330*/  SHFL.IDX PT, R0, R0, RZ, 0x1f ;  /* 0x00001fff00007589 */ /* 0x000e2200000e0000 */
[----:B------:R-:W-:-:S02]  /*1340*/  CS2R R176, SRZ ;  /* 0x0000000000b07805 */ /* 0x000fc4000001ff00 */
[----:B------:R-:W-:Y:S02]  /*1350*/  CS2R R178, SRZ ;  /* 0x0000000000b27805 */ /* 0x000fe4000001ff00 */
[----:B------:R-:W-:Y:S01]  /*1360*/  CS2R R180, SRZ ;  /* 0x0000000000b47805 */ /* 0x000fe2000001ff00 */
[----:B------:R1:W-:Y:S01]  /*1370*/  STL [R1+0x4c], RZ ;  /* 0x00004cff01007387 */ /* 0x0003e20000100800 */
[----:B------:R-:W-:Y:S02]  /*1380*/  CS2R R182, SRZ ;  /* 0x0000000000b67805 */ /* 0x000fe4000001ff00 */
[----:B------:R-:W-:Y:S02]  /*1390*/  CS2R R184, SRZ ;  /* 0x0000000000b87805 */ /* 0x000fe4000001ff00 */
[----:B------:R-:W-:Y:S01]  /*13a0*/  CS2R R186, SRZ ;  /* 0x0000000000ba7805 */ /* 0x000fe2000001ff00 */
[----:B------:R1:W-:Y:S01]  /*13b0*/  STL [R1+0x48], RZ ;  /* 0x000048ff01007387 */ /* 0x0003e20000100800 */
        /* <DEDUP_REMOVED lines=14> */
[----:B------:R-:W-:Y:S02]  /*14a0*/  CS2R R210, SRZ ;  /* 0x0000000000d27805 */ /* 0x000fe4000001ff00 */
[----:B0-----:R-:W-:Y:S01]  /*14b0*/  R2UR UR9, R0 ;  /* 0x00000000000972ca */ /* 0x001fe200000e0000 */
[----:B------:R1:W-:Y:S01]  /*14c0*/  STL [R1+0x38], RZ ;  /* 0x000038ff01007387 */ /* 0x0003e20000100800 */
[----:B------:R-:W-:Y:S01]  /*14d0*/  IMAD.MOV.U32 R0, RZ, RZ, RZ ;  /* 0x000000ffff007224 */ /* 0x000fe200078e00ff */
[----:B------:R-:W-:-:S02]  /*14e0*/  CS2R R212, SRZ ;  /* 0x0000000000d47805 */ /* 0x000fc4000001ff00 */
[----:B------:R-:W-:Y:S01]  /*14f0*/  CS2R R214, SRZ ;  /* 0x0000000000d67805 */ /* 0x000fe2000001ff00 */
[----:B------:R1:W-:Y:S01]  /*1500*/  STL [R1+0x34], RZ ;  /* 0x000034ff01007387 */ /* 0x0003e20000100800 */
[----:B------:R-:W-:Y:S02]  /*1510*/  CS2R R216, SRZ ;  /* 0x0000000000d87805 */ /* 0x000fe4000001ff00 */
[----:B------:R-:W-:Y:S02]  /*1520*/  CS2R R218, SRZ ;  /* 0x0000000000da7805 */ /* 0x000fe4000001ff00 */
[----:B------:R-:W-:Y:S01]  /*1530*/  CS2R R220, SRZ ;  /* 0x0000000000dc7805 */ /* 0x000fe2000001ff00 */
[----:B------:R1:W-:Y:S01]  /*1540*/  STL [R1+0x30], RZ ;  /* 0x000030ff01007387 */ /* 0x0003e20000100800 */
[----:B------:R-:W-:Y:S02]  /*1550*/  CS2R R222, SRZ ;  /* 0x0000000000de7805 */ /* 0x000fe4000001ff00 */
[----:B------:R-:W-:Y:S01]  /*1560*/  CS2R R224, SRZ ;  /* 0x0000000000e07805 */ /* 0x000fe2000001ff00 */
[----:B------:R-:W-:Y:S01]  /*1570*/  IMAD.MOV.U32 R226, RZ, RZ, RZ ;  /* 0x000000ffffe27224 */ /* 0x000fe200078e00ff */
[----:B------:R1:W-:Y:S01]  /*1580*/  STL [R1+0x2c], RZ ;  /* 0x00002cff01007387 */ /* 0x0003e20000100800 */
[----:B------:R-:W-:Y:S01]  /*1590*/  ULEA.HI UR10, UR9, UR9, URZ, 0x1 ;  /* 0x00000009090a7291 */ /* 0x000fe2000f8f083f */
[----:B------:R-:W-:Y:S01]  /*15a0*/  IMAD.U32 R227, RZ, RZ, UR4 ;  /* 0x00000004ffe37e24 */ /* 0x000fe2000f8e00ff */
[----:B------:R-:W-:Y:S01]  /*15b0*/  CS2R R24, SRZ ;  /* 0x0000000000187805 */ /* 0x000fe2000001ff00 */
[----:B------:R1:W-:Y:S01]  /*15c0*/  STL [R1+0x28], RZ ;  /* 0x000028ff01007387 */ /* 0x0003e20000100800 */
[----:B------:R-:W-:Y:S01]  /*15d0*/  ULOP3.LUT UR10, UR10, 0xffffe, URZ, 0xc0, !UPT ;  /* 0x000ffffe0a0a7892 */ /* 0x000fe2000f8ec03f */
[----:B------:R-:W-:-:S02]  /*15e0*/  CS2R R26, SRZ ;  /* 0x00000000001a7805 */ /* 0x000fc4000001ff00 */
[----:B------:R-:W-:Y:S01]  /*15f0*/  CS2R R28, SRZ ;  /* 0x00000000001c7805 */ /* 0x000fe2000001ff00 */
[----:B------:R1:W-:Y:S01]  /*1600*/  STL [R1+0x24], RZ ;  /* 0x000024ff01007387 */ /* 0x0003e20000100800 */
[----:B------:R-:W-:Y:S01]  /*1610*/  UIADD3 UR10, UR9, -UR10, URZ ;  /* 0x8000000a090a7290 */ /* 0x000fe2000fffe03f */
[----:B---34-:R-:W-:Y:S02]  /*1620*/  CS2R R30, SRZ ;  /* 0x00000000001e7805 */ /* 0x018fe4000001ff00 */
[----:B------:R-:W-:Y:S01]  /*1630*/  CS2R R32, SRZ ;  /* 0x0000000000207805 */ /* 0x000fe2000001ff00 */
[----:B------:R1:W-:Y:S01]  /*1640*/  STL [R1+0x20], RZ ;  /* 0x000020ff01007387 */ /* 0x0003e20000100800 */
[----:B------:R-:W-:Y:S01]  /*1650*/  ULEA UR10, UR10, UR14, 0xc ;  /* 0x0000000e0a0a7291 */ /* 0x000fe2000f8e603f */
[----:B------:R-:W-:Y:S02]  /*1660*/  CS2R R34, SRZ ;  /* 0x0000000000227805 */ /* 0x000fe4000001ff00 */
[----:B------:R-:W-:Y:S01]  /*1670*/  CS2R R36, SRZ ;  /* 0x0000000000247805 */ /* 0x000fe2000001ff00 */
[----:B------:R1:W-:Y:S01]  /*1680*/  STL [R1+0x1c], RZ ;  /* 0x00001cff01007387 */ /* 0x0003e20000100800 */
[----:B------:R-:W-:Y:S01]  /*1690*/  UIADD3 UR10, UR10, 0x180, URZ ;  /* 0x000001800a0a7890 */ /* 0x000fe2000fffe03f */
[----:B------:R-:W-:-:S02]  /*16a0*/  CS2R R38, SRZ ;  /* 0x0000000000267805 */ /* 0x000fc4000001ff00 */
[----:B------:R-:W-:Y:S01]  /*16b0*/  CS2R R40, SRZ ;  /* 0x0000000000287805 */ /* 0x000fe2000001ff00 */
[----:B------:R1:W-:Y:S01]  /*16c0*/  STL [R1+0x18], RZ ;  /* 0x000018ff01007387 */ /* 0x0003e20000100800 */
[----:B------:R-:W-:Y:S01]  /*16d0*/  USHF.R.U32.HI UR10, URZ, 0x4, UR10 ;  /* 0x000000043f0a7899 */ /* 0x000fe2000801160a */
[----:B------:R-:W-:Y:S02]  /*16e0*/  CS2R R42, SRZ ;  /* 0x00000000002a7805 */ /* 0x000fe4000001ff00 */
[----:B------:R-:W-:Y:S01]  /*16f0*/  CS2R R44, SRZ ;  /* 0x00000000002c7805 */ /* 0x000fe2000001ff00 */
[----:B------:R1:W-:Y:S01]  /*1700*/  STL [R1+0x14], RZ ;  /* 0x000014ff01007387 */ /* 0x0003e20000100800 */
[----:B------:R-:W-:Y:S01]  /*1710*/  ULOP3.LUT UR15, UR10, 0x3fff, URZ, 0xc0, !UPT ;  /* 0x00003fff0a0f7892 */ /* 0x000fe2000f8ec03f */
        /* <DEDUP_REMOVED lines=18> */
[----:B------:R1:W-:Y:S01]  /*1840*/  STL [R1], RZ ;  /* 0x000000ff01007387 */ /* 0x0003e20000100800 */
[----:B------:R-:W-:-:S02]  /*1850*/  CS2R R74, SRZ ;  /* 0x00000000004a7805 */ /* 0x000fc4000001ff00 */
[----:B------:R-:W-:Y:S02]  /*1860*/  CS2R R76, SRZ ;  /* 0x00000000004c7805 */ /* 0x000fe4000001ff00 */
[----:B------:R-:W-:Y:S02]  /*1870*/  CS2R R78, SRZ ;  /* 0x00000000004e7805 */ /* 0x000fe4000001ff00 */
[----:B------:R-:W-:Y:S02]  /*1880*/  CS2R R80, SRZ ;  /* 0x0000000000507805 */ /* 0x000fe4000001ff00 */
[----:B------:R-:W-:Y:S02]  /*1890*/  CS2R R82, SRZ ;  /* 0x0000000000527805 */ /* 0x000fe4000001ff00 */
[----:B------:R-:W-:Y:S02]  /*18a0*/  CS2R R84, SRZ ;  /* 0x0000000000547805 */ /* 0x000fe4000001ff00 */
        /* <DEDUP_REMOVED lines=32> */
[----:B------:R-:W-:Y:S01]  /*1ab0*/  CS2R R150, SRZ ;  /* 0x0000000000967805 */ /* 0x000fe2000001ff00 */
[----:B-1----:R-:W-:Y:S06]  /*1ac0*/  @!P0 BRA `(.L_x_13) ;  /* 0x0000001000688947 */ /* 0x002fec0003800000 */
[----:B------:R-:W-:-:S06]  /*1ad0*/  UISETP.NE.AND UP0, UPT, UR21, 0x3, UPT ;  /* 0x000000031500788c */ /* 0x000fcc000bf05270 */
[----:B------:R-:W-:-:S13]  /*1ae0*/  PLOP3.LUT P1, PT, PT, PT, UP0, 0x80, 0x0 ;  /* 0x000000000000781c */ /* 0x000fda0003f2f008 */
[----:B------:R-:W-:Y:S05]  /*1af0*/  @!P1 BRA `(.L_x_14) ;  /* 0x0000000000049947 */ /* 0x000fea0003800000 */
[----:B------:R-:W-:Y:S01]  /*1b00*/  BPT.TRAP 0x1 ;  /* 0x000000040000795c */ /* 0x000fe20000300000 */
.L_x_14:
[----:B------:R-:W-:Y:S01]  /*1b10*/  ULEA UR6, UR5, UR14, 0x3 ;  /* 0x0000000e05067291 */ /* 0x000fe2000f8e183f */
[----:B------:R-:W-:-:S05]  /*1b20*/  IMAD.U32 R0, RZ, RZ, UR4 ;  /* 0x00000004ff007e24 */ /* 0x000fca000f8e00ff */
[----:B------:R-:W-:-:S04]  /*1b30*/  SHF.L.U32 R0, R0, 0x1f, RZ ;  /* 0x0000001f00007819 */ /* 0x000fc800000006ff */
[----:B------:R0:W1:Y:S01]  /*1b40*/  SYNCS.PHASECHK.TRANS64.TRYWAIT P0, [UR6], R0 ;  /* 0x00000000ff0075a7 */ /* 0x0000620008000146 */
[----:B------:R-:W-:Y:S05]  /*1b50*/  @!P1 BRA `(.L_x_15) ;  /* 0x0000000000049947 */ /* 0x000fea0003800000 */
[----:B------:R-:W-:Y:S01]  /*1b60*/  BPT.TRAP 0x1 ;  /* 0x000000040000795c */ /* 0x000fe20000300000 */
.L_x_15:
[----:B-1----:R-:W-:Y:S05]  /*1b70*/  @P0 BRA `(.L_x_16) ;  /* 0x0000000000080947 */ /* 0x002fea0003800000 */
[----:B------:R-:W1:Y:S02]  /*1b80*/  SYNCS.PHASECHK.TRANS64.TRYWAIT P0, [UR6], R0 ;  /* 0x00000000ff0075a7 */ /* 0x000e640008000146 */
[----:B-1----:R-:W-:Y:S05]  /*1b90*/  @!P0 BRA `(.L_x_17) ;  /* 0x000000e400488947 */ /* 0x002fea0003800000 */
.L_x_16:
[----:B------:R-:W-:Y:S01]  /*1ba0*/  UIADD3 UR6, UR14, 0xc180, URZ ;  /* 0x0000c1800e067890 */ /* 0x000fe2000fffe03f */
[----:B------:R-:W-:Y:S01]  /*1bb0*/  WARPGROUP.ARRIVE ;  /* 0x00000000000079c5 */ /* 0x000fe20000000000 */
[----:B------:R-:W-:Y:S01]  /*1bc0*/  ULOP3.LUT UR8, UR15, 0x10000, URZ, 0xfc, !UPT ;  /* 0x000100000f087892 */ /* 0x000fe2000f8efc3f */
[----:B------:R2:W-:Y:S01]  /*1bd0*/  STL [R1+0x74], RZ ;  /* 0x000074ff01007387 */ /* 0x0005e20000100800 */
[----:B------:R-:W-:Y:S01]  /*1be0*/  USHF.R.U32.HI UR6, URZ, 0x4, UR6 ;  /* 0x000000043f067899 */ /* 0x000fe20008011606 */
[----:B01----:R-:W-:Y:S01]  /*1bf0*/  IMAD.MOV.U32 R0, RZ, RZ, RZ ;  /* 0x000000ffff007224 */ /* 0x003fe200078e00ff */
[----:B------:R-:W-:Y:S01]  /*1c00*/  ULEA UR8, UR5, UR8, 0x9 ;  /* 0x0000000805087291 */ /* 0x000fe2000f8e483f */
[----:B------:R2:W-:Y:S01]  /*1c10*/  STL [R1+0x70], RZ ;  /* 0x000070ff01007387 */ /* 0x0005e20000100800 */
[----:B------:R-:W-:Y:S01]  /*1c20*/  ULOP3.LUT UR6, UR6, 0x3fff, URZ, 0xc0, !UPT ;  /* 0x00003fff06067892 */ /* 0x000fe2000f8ec03f */
[----:B------:R-:W-:Y:S01]  /*1c30*/  CS2R R2, SRZ ;  /* 0x0000000000027805 */ /* 0x000fe2000001ff00 */
[----:B------:R-:W-:Y:S01]  /*1c40*/  UMOV UR9, 0x80000020 ;  /* 0x8000002000097882 */ /* 0x000fe20000000000 */
[----:B------:R-:W-:Y:S01]  /*1c50*/  UMOV UR11, 0x80000020 ;  /* 0x80000020000b7882 */ /* 0x000fe20000000000 */
[----:B------:R-:W-:Y:S01]  /*1c60*/  ULOP3.LUT UR6, UR6, 0x10000, URZ, 0xfc, !UPT ;  /* 0x0001000006067892 */ /* 0x000fe2000f8efc3f */
[----:B------:R2:W-:Y:S01]  /*1c70*/  STL [R1+0x6c], RZ ;  /* 0x00006cff01007387 */ /* 0x0005e20000100800 */
[----:B------:R-:W-:Y:S01]  /*1c80*/  ULDC UR7, c[0x0][0x50c] ;  /* 0x0001430000077ab9 */ /* 0x000fe20000000800 */
[----:B------:R-:W-:Y:S01]  /*1c90*/  CS2R R4, SRZ ;  /* 0x0000000000047805 */ /* 0x000fe2000001ff00 */
[----:B------:R-:W-:Y:S01]  /*1ca0*/  ULEA UR10, UR5, UR6, 0xa ;  /* 0x00000006050a7291 */ /* 0x000fe2000f8e503f */
[----:B------:R2:W-:Y:S01]  /*1cb0*/  STL [R1+0x68], RZ ;  /* 0x000068ff01007387 */ /* 0x0005e20000100800 */
[----:B------:R-:W-:Y:S01]  /*1cc0*/  UISETP.NE.AND UP0, UPT, UR7, 0x2, UPT ;  /* 0x000000020700788c */ /* 0x000fe2000bf05270 */
[----:B------:R-:W-:Y:S01]  /*1cd0*/  CS2R R6, SRZ ;  /* 0x0000000000067805 */ /* 0x000fe2000001ff00 */
[----:B------:R-:W-:Y:S01]  /*1ce0*/  UMOV UR6, 0x2 ;  /* 0x0000000200067882 */ /* 0x000fe20000000000 */
[----:B------:R2:W-:Y:S01]  /*1cf0*/  STL [R1+0x64], RZ ;  /* 0x000064ff01007387 */ /* 0x0005e20000100800 */
[----:B------:R-:W-:Y:S01]  /*1d00*/  USEL UR7, URZ, 0x1, UP0 ;  /* 0x000000013f077887 */ /* 0x000fe20008000000 */
[----:B------:R-:W-:-:S02]  /*1d10*/  CS2R R8, SRZ ;  /* 0x0000000000087805 */ /* 0x000fc4000001ff00 */
[----:B------:R-:W-:Y:S01]  /*1d20*/  CS2R R10, SRZ ;  /* 0x00000000000a7805 */ /* 0x000fe2000001ff00 */
[----:B------:R-:W-:Y:S01]  /*1d30*/  QGMMA.64x256x32.F32.E4M3.E4M3 R24, gdesc[UR8], RZ, !UPT ;  /* 0x03e00000081879f3 */ /* 0x000fe2000c7008ff */
[----:B------:R2:W-:Y:S01]  /*1d40*/  STL [R1+0x60], RZ ;  /* 0x000060ff01007387 */ /* 0x0005e20000100800 */
[----:B------:R-:W-:Y:S01]  /*1d50*/  UIADD3 UR8, UR8, 0x2, URZ ;  /* 0x0000000208087890 */ /* 0x000fe2000fffe03f */
[----:B------:R-:W-:Y:S01]  /*1d60*/  ISETP.NE.AND P0, PT, RZ, UR7, PT ;  /* 0x00000007ff007c0c */ /* 0x000fe2000bf05270 */
[----:B------:R-:W-:Y:S01]  /*1d70*/  UIADD3 UR10, UR10, 0x2, URZ ;  /* 0x000000020a0a7890 */ /* 0x000fe2000fffe03f */
[----:B------:R2:W-:Y:S01]  /*1d80*/  STL [R1+0x5c], RZ ;  /* 0x00005cff01007387 */ /* 0x0005e20000100800 */
[----:B------:R-:W-:Y:S01]  /*1d90*/  UMOV UR9, 0x80000020 ;  /* 0x8000002000097882 */ /* 0x000fe20000000000 */
[----:B------:R-:W-:Y:S01]  /*1da0*/  UMOV UR11, 0x80000020 ;  /* 0x80000020000b7882 */ /* 0x000fe20000000000 */
        /* <DEDUP_REMOVED lines=58> */
[----:B------:R-:W-:-:S03]  /*2150*/  IMAD.MOV.U32 R226, RZ, RZ, RZ ;  /* 0x000000ffffe27224 */ /* 0x000fc600078e00ff */
[----:B------:R2:W-:Y:S04]  /*2160*/  STL [R1+0x1c], RZ ;  /* 0x00001cff01007387 */ /* 0x0005e80000100800 */
[----:B------:R2:W-:Y:S04]  /*2170*/  STL [R1+0x18], RZ ;  /* 0x000018ff01007387 */ /* 0x0005e80000100800 */
[----:B------:R2:W-:Y:S04]  /*2180*/  STL [R1+0x14], RZ ;  /* 0x000014ff01007387 */ /* 0x0005e80000100800 */
[----:B------:R2:W-:Y:S04]  /*2190*/  STL [R1+0x10], RZ ;  /* 0x000010ff01007387 */ /* 0x0005e80000100800 */
[----:B------:R2:W-:Y:S04]  /*21a0*/  STL [R1+0xc], RZ ;  /* 0x00000cff01007387 */ /* 0x0005e80000100800 */
[----:B------:R2:W-:Y:S04]  /*21b0*/  STL [R1+0x8], RZ ;  /* 0x000008ff01007387 */ /* 0x0005e80000100800 */
[----:B------:R2:W-:Y:S04]  /*21c0*/  STL [R1+0x4], RZ ;  /* 0x000004ff01007387 */ /* 0x0005e80000100800 */
[----:B------:R2:W-:Y:S01]  /*21d0*/  STL [R1], RZ ;  /* 0x000000ff01007387 */ /* 0x0005e20000100800 */
[----:B------:R-:W-:Y:S01]  /*21e0*/  QGMMA.64x256x32.F32.E4M3.E4M3 R24, gdesc[UR8], R24, gsb0 ;  /* 0x03e00000081879f3 */ /* 0x000fe20008000818 */
[----:B------:R-:W-:Y:S05]  /*21f0*/  @!P0 BRA `(.L_x_18) ;  /* 0x0000000800808947 */ /* 0x000fea0003800000 */
[----:B------:R-:W-:Y:S02]  /*2200*/  WARPGROUP.DEPBAR.LE gsb0, 0x0 ;  /* 0x00008000000079c5 */ /* 0x000fe40000010000 */
[----:B------:R-:W-:-:S01]  /*2210*/  FADD R227, RZ, R122 ;  /* 0x0000007affe37221 */ /* 0x000fc20000000000 */
[----:B------:R-:W-:Y:S01]  /*2220*/  FADD R226, RZ, R24 ;  /* 0x00000018ffe27221 */ /* 0x000fe20000000000 */
[----:B------:R-:W-:-:S01]  /*2230*/  FADD R225, RZ, R25 ;  /* 0x00000019ffe17221 */ /* 0x000fc20000000000 */
[----:B------:R-:W-:Y:S01]  /*2240*/  FADD R224, RZ, R26 ;  /* 0x0000001affe07221 */ /* 0x000fe20000000000 */
[----:B------:R-:W-:-:S01]  /*2250*/  FADD R223, RZ, R27 ;  /* 0x0000001bffdf7221 */ /* 0x000fc20000000000 */
[----:B------:R0:W-:Y:S01]  /*2260*/  STL [R1], R227 ;  /* 0x000000e301007387 */ /* 0x0001e20000100800 */
[----:B------:R-:W-:-:S01]  /*2270*/  FADD R222, RZ, R28 ;  /* 0x0000001cffde7221 */ /* 0x000fc20000000000 */
[----:B------:R-:W-:Y:S01]  /*2280*/  FADD R221, RZ, R29 ;  /* 0x0000001dffdd7221 */ /* 0x000fe20000000000 */
[----:B------:R-:W-:-:S01]  /*2290*/  FADD R220, RZ, R30 ;  /* 0x0000001effdc7221 */ /* 0x000fc20000000000 */
[----:B------:R-:W-:Y:S01]  /*22a0*/  FADD R219, RZ, R31 ;  /* 0x0000001fffdb7221 */ /* 0x000fe20000000000 */
[----:B------:R-:W-:-:S01]  /*22b0*/  FADD R218, RZ, R32 ;  /* 0x00000020ffda7221 */ /* 0x000fc20000000000 */
[----:B------:R-:W-:Y:S01]  /*22c0*/  FADD R217, RZ, R33 ;  /* 0x00000021ffd97221 */ /* 0x000fe20000000000 */
[----:B------:R-:W-:-:S01]  /*22d0*/  FADD R216, RZ, R34 ;  /* 0x00000022ffd87221 */ /* 0x000fc20000000000 */
[----:B------:R-:W-:Y:S01]  /*22e0*/  FADD R215, RZ, R35 ;  /* 0x00000023ffd77221 */ /* 0x000fe20000000000 */
[----:B------:R-:W-:-:S01]  /*22f0*/  FADD R214, RZ, R36 ;  /* 0x00000024ffd67221 */ /* 0x000fc20000000000 */
[----:B0-----:R-:W-:Y:S01]  /*2300*/  FADD R227, RZ, R123 ;  /* 0x0000007bffe37221 */ /* 0x001fe20000000000 */
[----:B------:R-:W-:-:S01]  /*2310*/  FADD R213, RZ, R37 ;  /* 0x00000025ffd57221 */ /* 0x000fc20000000000 */
[----:B------:R-:W-:Y:S01]  /*2320*/  FADD R212, RZ, R38 ;  /* 0x00000026ffd47221 */ /* 0x000fe20000000000 */
[----:B------:R-:W-:-:S01]  /*2330*/  FADD R211, RZ, R39 ;  /* 0x00000027ffd37221 */ /* 0x000fc20000000000 */
[----:B------:R-:W-:Y:S01]  /*2340*/  FADD R210, RZ, R40 ;  /* 0x00000028ffd27221 */ /* 0x000fe20000000000 */
[----:B------:R0:W-:Y:S01]  /*2350*/  STL [R1+0x4], R227 ;  /* 0x000004e301007387 */ /* 0x0001e20000100800 */
        /* <DEDUP_REMOVED lines=93> */
[----:B------:R-:W-:Y:S01]  /*2930*/  UMOV UR6, URZ ;  /* 0x0000003f00067c82 */ /* 0x000fe20008000000 */
[----:B0-----:R-:W-:-:S05]  /*2940*/  FADD R227, RZ, R130 ;  /* 0x00000082ffe37221 */ /* 0x001fca0000000000 */
[----:B------:R0:W-:Y:S02]  /*2950*/  STL [R1+0x20], R227 ;  /* 0x000020e301007387 */ /* 0x0001e40000100800 */
        /* <DEDUP_REMOVED lines=42> */
.L_x_18:
[----:B------:R-:W-:-:S04]  /*2c00*/  UIADD3 UR18, UR5, 0x1, URZ ;  /* 0x0000000105127890 */ /* 0x000fc8000fffe03f */
[----:B------:R-:W-:-:S04]  /*2c10*/  UISETP.NE.AND UP0, UPT, UR18, 0x6, UPT ;  /* 0x000000061200788c */ /* 0x000fc8000bf05270 */
[----:B------:R-:W-:Y:S02]  /*2c20*/  USEL UR8, URZ, 0x1, UP0 ;  /* 0x000000013f087887 */ /* 0x000fe40008000000 */
[----:B------:R-:W-:Y:S02]  /*2c30*/  USEL UR18, UR18, URZ, UP0 ;  /* 0x0000003f12127287 */ /* 0x000fe40008000000 */
[----:B------:R-:W-:-:S06]  /*2c40*/  ULOP3.LUT UR8, UR4, UR8, URZ, 0x3c, !UPT ;  /* 0x0000000804087292 */ /* 0x000fcc000f8e3c3f */
[----:B0-----:R-:W-:Y:S01]  /*2c50*/  IMAD.U32 R227, RZ, RZ, UR8 ;  /* 0x00000008ffe37e24 */ /* 0x001fe2000f8e00ff */
[----:B------:R-:W-:-:S06]  /*2c60*/  UMOV UR8, 0x1 ;  /* 0x0000000100087882 */ /* 0x000fcc0000000000 */
.L_x_13:
[----:B------:R-:W-:-:S04]  /*2c70*/  UISETP.LT.AND UP0, UPT, UR12, 0x1, UPT ;  /* 0x000000010c00788c */ /* 0x000fc8000bf01270 */
[----:B------:R-:W-:-:S04]  /*2c80*/  USEL UR9, UR12, 0x1, UP0 ;  /* 0x000000010c097887 */ /* 0x000fc80008000000 */
[----:B------:R-:W-:-:S04]  /*2c90*/  UIADD3 UR9, UR12, -UR9, URZ ;  /* 0x800000090c097290 */ /* 0x000fc8000fffe03f */
[----:B------:R-:W-:-:S06]  /*2ca0*/  UISETP.GE.AND UP0, UPT, UR9, 0x1, UPT ;  /* 0x000000010900788c */ /* 0x000fcc000bf06270 */
[----:B------:R-:W-:-:S13]  /*2cb0*/  PLOP3.LUT P0, PT, PT, PT, UP0, 0x80, 0x0 ;  /* 0x000000000000781c */ /* 0x000fda0003f0f008 */
[----:B------:R-:W-:Y:S05]  /*2cc0*/  @!P0 BRA `(.L_x_19) ;  /* 0x0000001000848947 */ /* 0x000fea0003800000 */
[----:B------:R-:W-:Y:S01]  /*2cd0*/  IMAD.U32 R228, RZ, RZ, UR9 ;  /* 0x00000009ffe47e24 */ /* 0x000fe2000f8e00ff */
[----:B------:R-:W-:Y:S01]  /*2ce0*/  UMOV UR23, UR5 ;  /* 0x0000000500177c82 */ /* 0x000fe20008000000 */
[----:B------:R-:W-:-:S05]  /*2cf0*/  ULDC UR24, c[0x0][0x50c] ;  /* 0x0001430000187ab9 */ /* 0x000fca0000000800 */
.L_x_27:
[----:B------:R-:W-:-:S06]  /*2d00*/  UISETP.NE.AND UP0, UPT, UR21, 0x3, UPT ;  /* 0x000000031500788c */ /* 0x000fcc000bf05270 */
[----:B------:R-:W-:-:S13]  /*2d10*/  PLOP3.LUT P1, PT, PT, PT, UP0, 0x80, 0x0 ;  /* 0x000000000000781c */ /* 0x000fda0003f2f008 */
[----:B01----:R-:W-:Y:S05]  /*2d20*/  @!P1 BRA `(.L_x_20) ;  /* 0x0000000000049947 */ /* 0x003fea0003800000 */
[----:B------:R-:W-:Y:S01]  /*2d30*/  BPT.TRAP 0x1 ;  /* 0x000000040000795c */ /* 0x000fe20000300000 */
.L_x_20:
[----:B------:R-:W0:Y:S01]  /*2d40*/  S2UR UR9, SR_CgaCtaId ;  /* 0x00000000000979c3 */ /* 0x000e220000008800 */
[----:B------:R-:W-:Y:S01]  /*2d50*/  UMOV UR14, 0x400 ;  /* 0x00000400000e7882 */ /* 0x000fe20000000000 */
[----:B------:R-:W-:Y:S01]  /*2d60*/  SHF.L.U32 R229, R227, 0x1f, RZ ;  /* 0x0000001fe3e57819 */ /* 0x000fe200000006ff */
[----:B0-----:R-:W-:-:S04]  /*2d70*/  ULEA UR14, UR9, UR14, 0x18 ;  /* 0x0000000e090e7291 */ /* 0x001fc8000f8ec03f */
[----:B------:R-:W-:-:S09]  /*2d80*/  ULEA UR9, UR18, UR14, 0x3 ;  /* 0x0000000e12097291 */ /* 0x000fd2000f8e183f */
[----:B------:R0:W1:Y:S01]  /*2d90*/  SYNCS.PHASECHK.TRANS64.TRYWAIT P0, [UR9], R229 ;  /* 0x000000e5ff0075a7 */ /* 0x0000620008000149 */
[----:B------:R-:W-:Y:S05]  /*2da0*/  @!P1 BRA `(.L_x_21) ;  /* 0x0000000000049947 */ /* 0x000fea0003800000 */
[----:B------:R-:W-:Y:S01]  /*2db0*/  BPT.TRAP 0x1 ;  /* 0x000000040000795c */ /* 0x000fe20000300000 */
.L_x_21:
[----:B-1----:R-:W-:Y:S05]  /*2dc0*/  @P0 BRA `(.L_x_22) ;  /* 0x0000000000080947 */ /* 0x002fea0003800000 */
[----:B------:R-:W1:Y:S02]  /*2dd0*/  SYNCS.PHASECHK.TRANS64.TRYWAIT P0, [UR9], R229 ;  /* 0x000000e5ff0075a7 */ /* 0x000e640008000149 */
[----:B-1----:R-:W-:Y:S05]  /*2de0*/  @!P0 BRA `(.L_x_23) ;  /* 0x000000d000cc8947 */ /* 0x002fea0003800000 */
.L_x_22:
[----:B------:R-:W-:Y:S01]  /*2df0*/  UIADD3 UR9, UR14, 0xc180, URZ ;  /* 0x0000c1800e097890 */ /* 0x000fe2000fffe03f */
[----:B------:R-:W-:Y:S01]  /*2e00*/  WARPGROUP.ARRIVE ;  /* 0x00000000000079c5 */ /* 0x000fe20000000000 */
[----:B------:R-:W-:Y:S02]  /*2e10*/  UISETP.NE.AND UP0, UPT, UR7, URZ, UPT ;  /* 0x0000003f0700728c */ /* 0x000fe4000bf05270 */
[----:B------:R-:W-:Y:S02]  /*2e20*/  USHF.R.U32.HI UR9, URZ, 0x4, UR9 ;  /* 0x000000043f097899 */ /* 0x000fe40008011609 */
[----:B------:R-:W-:Y:S02]  /*2e30*/  USEL UR8, UR8, URZ, !UP0 ;  /* 0x0000003f08087287 */ /* 0x000fe4000c000000 */
[----:B------:R-:W-:Y:S02]  /*2e40*/  ULOP3.LUT UR9, UR9, 0x3fff, URZ, 0xc0, !UPT ;  /* 0x00003fff09097892 */ /* 0x000fe4000f8ec03f */
[----:B------:R-:W-:-:S02]  /*2e50*/  ULOP3.LUT UR7, UR15, 0x10000, URZ, 0xfc, !UPT ;  /* 0x000100000f077892 */ /* 0x000fc4000f8efc3f */
[----:B------:R-:W-:Y:S02]  /*2e60*/  ULOP3.LUT UR9, UR9, 0x10000, URZ, 0xfc, !UPT ;  /* 0x0001000009097892 */ /* 0x000fe4000f8efc3f */
[----:B------:R-:W-:Y:S02]  /*2e70*/  UISETP.NE.U32.AND UP0, UPT, UR8, URZ, UPT ;  /* 0x0000003f0800728c */ /* 0x000fe4000bf05070 */
[----:B------:R-:W-:Y:S02]  /*2e80*/  ULEA UR8, UR18, UR7, 0x9 ;  /* 0x0000000712087291 */ /* 0x000fe4000f8e483f */
[----:B------:R-:W-:Y:S01]  /*2e90*/  ULEA UR10, UR18, UR9, 0xa ;  /* 0x00000009120a7291 */ /* 0x000fe2000f8e503f */
[----:B------:R-:W-:Y:S02]  /*2ea0*/  UMOV UR11, 0x80000020 ;  /* 0x80000020000b7882 */ /* 0x000fe40000000000 */
[----:B------:R-:W-:Y:S01]  /*2eb0*/  UMOV UR9, 0x80000020 ;  /* 0x8000002000097882 */ /* 0x000fe20000000000 */
[----:B------:R-:W-:-:S05]  /*2ec0*/  UIADD3 UR6, UR6, 0x2, URZ ;  /* 0x0000000206067890 */ /* 0x000fca000fffe03f */
[----:B------:R-:W-:Y:S01]  /*2ed0*/  QGMMA.64x256x32.F32.E4M3.E4M3 R24, gdesc[UR8], R24, UP0 ;  /* 0x03e00000081879f3 */ /* 0x000fe2000bf00818 */
[----:B------:R-:W-:Y:S02]  /*2ee0*/  UIADD3 UR8, UR8, 0x2, URZ ;  /* 0x0000000208087890 */ /* 0x000fe4000fffe03f */
[----:B------:R-:W-:Y:S01]  /*2ef0*/  UIADD3 UR10, UR10, 0x2, URZ ;  /* 0x000000020a0a7890 */ /* 0x000fe2000fffe03f */
[----:B------:R-:W-:Y:S01]  /*2f00*/  UMOV UR9, 0x80000020 ;  /* 0x8000002000097882 */ /* 0x000fe20000000000 */
[----:B------:R-:W-:Y:S01]  /*2f10*/  UMOV UR11, 0x80000020 ;  /* 0x80000020000b7882 */ /* 0x000fe20000000000 */
[----:B------:R-:W-:-:S04]  /*2f20*/  UISETP.NE.AND UP0, UPT, UR6, UR24, UPT ;  /* 0x000000180600728c */ /* 0x000fc8000bf05270 */
[----:B------:R-:W-:-:S06]  /*2f30*/  USEL UR7, URZ, 0x1, UP0 ;  /* 0x000000013f077887 */ /* 0x000fcc0008000000 */
[----:B------:R-:W-:-:S12]  /*2f40*/  ISETP.NE.AND P0, PT, RZ, UR7, PT ;  /* 0x00000007ff007c0c */ /* 0x000fd8000bf05270 */
[----:B------:R-:W-:Y:S03]  /*2f50*/  QGMMA.64x256x32.F32.E4M3.E4M3 R24, gdesc[UR8], R24, gsb0 ;  /* 0x03e00000081879f3 */ /* 0x000fe60008000818 */
[----:B------:R-:W-:Y:S02]  /*2f60*/  WARPGROUP.DEPBAR.LE gsb0, 0x1 ;  /* 0x00008000000079c5 */ /* 0x000fe40000010100 */
[----:B------:R-:W-:Y:S05]  /*2f70*/  @!P0 BRA `(.L_x_24) ;  /* 0x0000000c00808947 */ /* 0x000fea0003800000 */
[----:B------:R-:W-:Y:S02]  /*2f80*/  WARPGROUP.DEPBAR.LE gsb0, 0x0 ;  /* 0x00008000000079c5 */ /* 0x000fe40000010000 */
[----:B------:R-:W-:-:S01]  /*2f90*/  FADD R226, R24, R226 ;  /* 0x000000e218e27221 */ /* 0x000fc20000000000 */
[----:B------:R-:W-:Y:S01]  /*2fa0*/  FADD R225, R25, R225 ;  /* 0x000000e119e17221 */ /* 0x000fe20000000000 */
[----:B------:R1:W-:Y:S01]  /*2fb0*/  STL [R1+0x88], R227 ;  /* 0x000088e301007387 */ /* 0x0003e20000100800 */
[----:B------:R-:W-:-:S01]  /*2fc0*/  FADD R224, R26, R224 ;  /* 0x000000e01ae07221 */ /* 0x000fc20000000000 */
[----:B------:R-:W-:Y:S01]  /*2fd0*/  FADD R223, R27, R223 ;  /* 0x000000df1bdf7221 */ /* 0x000fe20000000000 */
[----:B------:R-:W-:-:S01]  /*2fe0*/  FADD R222, R28, R222 ;  /* 0x000000de1cde7221 */ /* 0x000fc20000000000 */
[----:B------:R-:W-:Y:S01]  /*2ff0*/  FADD R221, R29, R221 ;  /* 0x000000dd1ddd7221 */ /* 0x000fe20000000000 */
[----:B-1----:R-:W3:Y:S04]  /*3000*/  LDL.LU R227, [R1+0x30] ;  /* 0x0000300001e37983 */ /* 0x002ee80000300800 */
[----:B------:R1:W-:Y:S01]  /*3010*/  STL [R1+0x8c], R226 ;  /* 0x00008ce201007387 */ /* 0x0003e20000100800 */
[----:B------:R-:W-:-:S01]  /*3020*/  FADD R220, R30, R220 ;  /* 0x000000dc1edc7221 */ /* 0x000fc20000000000 */
[----:B------:R-:W-:-:S02]  /*3030*/  FADD R219, R31, R219 ;  /* 0x000000db1fdb7221 */ /* 0x000fc40000000000 */
[----:B-1----:R-:W4:Y:S04]  /*3040*/  LDL.LU R226, [R1+0x2c] ;  /* 0x00002c0001e27983 */ /* 0x002f280000300800 */
[----:B------:R1:W-:Y:S01]  /*3050*/  STL [R1+0x90], R225 ;  /* 0x000090e101007387 */ /* 0x0003e20000100800 */
[----:B------:R-:W-:-:S03]  /*3060*/  FADD R218, R32, R218 ;  /* 0x000000da20da7221 */ /* 0x000fc60000000000 */
[----:B-1----:R-:W2:Y:S04]  /*3070*/  LDL.LU R225, [R1+0x28] ;  /* 0x0000280001e17983 */ /* 0x002ea80000300800 */
        /* <DEDUP_REMOVED lines=9> */
[----:B------:R1:W-:Y:S04]  /*3110*/  STL [R1+0xa0], R221 ;  /* 0x0000a0dd01007387 */ /* 0x0003e80000100800 */
        /* <DEDUP_REMOVED lines=12> */
[----:B-1----:R-:W2:Y:S01]  /*31e0*/  LDL.LU R215, [R1] ;  /* 0x0000000001d77983 */ /* 0x002ea20000300800 */
[----:B------:R-:W-:-:S01]  /*31f0*/  FADD R214, R36, R214 ;  /* 0x000000d624d67221 */ /* 0x000fc20000000000 */
[----:B------:R-:W-:Y:S01]  /*3200*/  FADD R213, R37, R213 ;  /* 0x000000d525d57221 */ /* 0x000fe20000000000 */
[----:B------:R-:W-:-:S01]  /*3210*/  FADD R212, R38, R212 ;  /* 0x000000d426d47221 */ /* 0x000fc20000000000 */
[----:B------:R-:W-:Y:S01]  /*3220*/  FADD R211, R39, R211 ;  /* 0x000000d327d37221 */ /* 0x000fe20000000000 */
[----:B------:R-:W-:-:S01]  /*3230*/  FADD R210, R40, R210 ;  /* 0x000000d228d27221 */ /* 0x000fc20000000000 */
[----:B------:R-:W-:Y:S01]  /*3240*/  STL [R1+0xbc], R214 ;  /* 0x0000bcd601007387 */ /* 0x000fe20000100800 */
        /* <DEDUP_REMOVED lines=11> */
[----:B------:R1:W-:Y:S01]  /*3300*/  STL [R1+0xc8], R211 ;  /* 0x0000c8d301007387 */ /* 0x0003e20000100800 */
[----:B------:R-:W-:-:S01]  /*3310*/  FADD R200, R50, R200 ;  /* 0x000000c832c87221 */ /* 0x000fc20000000000 */
[----:B------:R-:W-:Y:S01]  /*3320*/  FADD R199, R51, R199 ;  /* 0x000000c733c77221 */ /* 0x000fe20000000000 */
        /* <DEDUP_REMOVED lines=69> */
[----:B-----5:R-:W-:Y:S01]  /*3780*/  FADD R0, R121, R0 ;  /* 0x0000000079007221 */ /* 0x020fe20000000000 */
[----:B---3--:R-:W-:-:S01]  /*3790*/  FADD R227, R134, R227 ;  /* 0x000000e386e37221 */ /* 0x008fc20000000000 */
[----:B----4-:R-:W-:Y:S01]  /*37a0*/  FADD R226, R133, R226 ;  /* 0x000000e285e27221 */ /* 0x010fe20000000000 */
[----:B--2---:R-:W-:-:S01]  /*37b0*/  FADD R225, R132, R225 ;  /* 0x000000e184e17221 */ /* 0x004fc20000000000 */
        /* <DEDUP_REMOVED lines=9> */
[----:B------:R-:W-:-:S05]  /*3850*/  FADD R215, R122, R215 ;  /* 0x000000d77ad77221 */ /* 0x000fca0000000000 */
[----:B------:R2:W-:Y:S04]  /*3860*/  STL [R1], R215 ;  /* 0x000000d701007387 */ /* 0x0005e80000100800 */
[----:B------:R3:W-:Y:S04]  /*3870*/  STL [R1+0x4], R216 ;  /* 0x000004d801007387 */ /* 0x0007e80000100800 */
        /* <DEDUP_REMOVED lines=8> */
[----:B-1----:R-:W4:Y:S04]  /*3900*/  LDL.LU R211, [R1+0x34] ;  /* 0x0000340001d37983 */ /* 0x002f280000300800 */
[----:B------:R1:W-:Y:S04]  /*3910*/  STL [R1+0x28], R225 ;  /* 0x000028e101007387 */ /* 0x0003e80000100800 */
[----:B------:R-:W4:Y:S04]  /*3920*/  LDL.LU R212, [R1+0x38] ;  /* 0x0000380001d47983 */ /* 0x000f280000300800 */
[----:B------:R1:W-:Y:S04]  /*3930*/  STL [R1+0x2c], R226 ;  /* 0x00002ce201007387 */ /* 0x0003e80000100800 */
[----:B------:R-:W4:Y:S04]  /*3940*/  LDL.LU R213, [R1+0x3c] ;  /* 0x00003c0001d57983 */ /* 0x000f280000300800 */
[----:B------:R1:W-:Y:S04]  /*3950*/  STL [R1+0x30], R227 ;  /* 0x000030e301007387 */ /* 0x0003e80000100800 */
[----:B------:R-:W4:Y:S04]  /*3960*/  LDL.LU R214, [R1+0x40] ;  /* 0x0000400001d67983 */ /* 0x000f280000300800 */
[----:B--2---:R-:W2:Y:S04]  /*3970*/  LDL.LU R215, [R1+0x44] ;  /* 0x0000440001d77983 */ /* 0x004ea80000300800 */
[----:B---3--:R-:W3:Y:S04]  /*3980*/  LDL.LU R216, [R1+0x48] ;  /* 0x0000480001d87983 */ /* 0x008ee80000300800 */
[----:B----4-:R-:W4:Y:S04]  /*3990*/  LDL.LU R217, [R1+0x4c] ;  /* 0x00004c0001d97983 */ /* 0x010f280000300800 */
[----:B0-----:R-:W4:Y:S04]  /*39a0*/  LDL.LU R218, [R1+0x50] ;  /* 0x0000500001da7983 */ /* 0x001f280000300800 */
[----:B------:R-:W4:Y:S04]  /*39b0*/  LDL.LU R219, [R1+0x54] ;  /* 0x0000540001db7983 */ /* 0x000f280000300800 */
[----:B------:R-:W4:Y:S04]  /*39c0*/  LDL.LU R220, [R1+0x58] ;  /* 0x0000580001dc7983 */ /* 0x000f280000300800 */
[----:B------:R-:W4:Y:S04]  /*39d0*/  LDL.LU R221, [R1+0x5c] ;  /* 0x00005c0001dd7983 */ /* 0x000f280000300800 */
[----:B------:R-:W4:Y:S04]  /*39e0*/  LDL.LU R222, [R1+0x60] ;  /* 0x0000600001de7983 */ /* 0x000f280000300800 */
[----:B------:R-:W4:Y:S04]  /*39f0*/  LDL.LU R223, [R1+0x64] ;  /* 0x0000640001df7983 */ /* 0x000f280000300800 */
[----:B------:R-:W4:Y:S04]  /*3a00*/  LDL.LU R224, [R1+0x68] ;  /* 0x0000680001e07983 */ /* 0x000f280000300800 */
[----:B-1----:R-:W4:Y:S04]  /*3a10*/  LDL.LU R225, [R1+0x6c] ;  /* 0x00006c0001e17983 */ /* 0x002f280000300800 */
[----:B------:R-:W4:Y:S04]  /*3a20*/  LDL.LU R226, [R1+0x70] ;  /* 0x0000700001e27983 */ /* 0x000f280000300800 */
[----:B------:R-:W4:Y:S01]  /*3a30*/  LDL.LU R227, [R1+0x74] ;  /* 0x0000740001e37983 */ /* 0x000f220000300800 */
[----:B------:R-:W-:-:S05]  /*3a40*/  FADD R211, R135, R211 ;  /* 0x000000d387d37221 */ /* 0x000fca0000000000 */
[----:B------:R0:W-:Y:S01]  /*3a50*/  STL [R1+0x34], R211 ;  /* 0x000034d301007387 */ /* 0x0001e20000100800 */
[----:B------:R-:W-:-:S03]  /*3a60*/  FADD R212, R136, R212 ;  /* 0x000000d488d47221 */ /* 0x000fc60000000000 */
[----:B0-----:R1:W5:Y:S01]  /*3a70*/  LDL.LU R211, [R1+0xc8] ;  /* 0x0000c80001d37983 */ /* 0x0013620000300800 */
[----:B------:R-:W-:-:S03]  /*3a80*/  FADD R213, R137, R213 ;  /* 0x000000d589d57221 */ /* 0x000fc60000000000 */
[----:B------:R0:W-:Y:S01]  /*3a90*/  STL [R1+0x38], R212 ;  /* 0x000038d401007387 */ /* 0x0001e20000100800 */
[----:B------:R-:W-:-:S01]  /*3aa0*/  FADD R214, R138, R214 ;  /* 0x000000d68ad67221 */ /* 0x000fc20000000000 */
[----:B--2---:R-:W-:Y:S02]  /*3ab0*/  FADD R215, R139, R215 ;  /* 0x000000d78bd77221 */ /* 0x004fe40000000000 */
[----:B0-----:R1:W5:Y:S01]  /*3ac0*/  LDL.LU R212, [R1+0xc4] ;  /* 0x0000c40001d47983 */ /* 0x0013620000300800 */
[----:B---3--:R-:W-:-:S03]  /*3ad0*/  FADD R216, R140, R216 ;  /* 0x000000d88cd87221 */ /* 0x008fc60000000000 */
[----:B------:R0:W-:Y:S01]  /*3ae0*/  STL [R1+0x3c], R213 ;  /* 0x00003cd501007387 */ /* 0x0001e20000100800 */
[----:B----4-:R-:W-:-:S03]  /*3af0*/  FADD R217, R141, R217 ;  /* 0x000000d98dd97221 */ /* 0x010fc60000000000 */
[----:B0-----:R1:W5:Y:S01]  /*3b00*/  LDL.LU R213, [R1+0xc0] ;  /* 0x0000c00001d57983 */ /* 0x0013620000300800 */
[----:B------:R-:W-:-:S03]  /*3b10*/  FADD R218, R142, R218 ;  /* 0x000000da8eda7221 */ /* 0x000fc60000000000 */
[----:B------:R0:W-:Y:S01]  /*3b20*/  STL [R1+0x40], R214 ;  /* 0x000040d601007387 */ /* 0x0001e20000100800 */
[----:B------:R-:W-:-:S01]  /*3b30*/  FADD R219, R143, R219 ;  /* 0x000000db8fdb7221 */ /* 0x000fc20000000000 */
[----:B------:R-:W-:Y:S02]  /*3b40*/  FADD R220, R144, R220 ;  /* 0x000000dc90dc7221 */ /* 0x000fe40000000000 */
[----:B0-----:R1:W5:Y:S04]  /*3b50*/  LDL.LU R214, [R1+0xbc] ;  /* 0x0000bc0001d67983 */ /* 0x0013680000300800 */
[----:B------:R0:W-:Y:S01]  /*3b60*/  STL [R1+0x44], R215 ;  /* 0x000044d701007387 */ /* 0x0001e20000100800 */
[----:B------:R-:W-:-:S01]  /*3b70*/  FADD R221, R145, R221 ;  /* 0x000000dd91dd7221 */ /* 0x000fc20000000000 */
[----:B------:R-:W-:-:S02]  /*3b80*/  FADD R222, R146, R222 ;  /* 0x000000de92de7221 */ /* 0x000fc40000000000 */
[----:B0-----:R1:W5:Y:S04]  /*3b90*/  LDL.LU R215, [R1+0xb8] ;  /* 0x0000b80001d77983 */ /* 0x0013680000300800 */
[----:B------:R0:W-:Y:S01]  /*3ba0*/  STL [R1+0x48], R216 ;  /* 0x000048d801007387 */ /* 0x0001e20000100800 */
[----:B------:R-:W-:-:S03]  /*3bb0*/  FADD R223, R147, R223 ;  /* 0x000000df93df7221 */ /* 0x000fc60000000000 */
        /* <DEDUP_REMOVED lines=13> */
[----:B------:R0:W-:Y:S04]  /*3c90*/  STL [R1+0x5c], R221 ;  /* 0x00005cdd01007387 */ /* 0x0001e80000100800 */
        /* <DEDUP_REMOVED lines=12> */
[----:B0-----:R1:W5:Y:S01]  /*3d60*/  LDL.LU R227, [R1+0x88] ;  /* 0x0000880001e37983 */ /* 0x0013620000300800 */
[----:B------:R-:W-:-:S05]  /*3d70*/  UMOV UR6, URZ ;  /* 0x0000003f00067c82 */ /* 0x000fca0008000000 */
.L_x_24:
[----:B------:R-:W-:Y:S05]  /*3d80*/  @!P1 BRA `(.L_x_25) ;  /* 0x0000000000049947 */ /* 0x000fea0003800000 */
[----:B------:R-:W-:Y:S01]  /*3d90*/  BPT.TRAP 0x1 ;  /* 0x000000040000795c */ /* 0x000fe20000300000 */
.L_x_25:
[----:B------:R-:W-:Y:S02]  /*3da0*/  UISETP.GT.U32.AND UP0, UPT, UR13, 0x1, UPT ;  /* 0x000000010d00788c */ /* 0x000fe4000bf04070 */
[----:B------:R-:W-:-:S04]  /*3db0*/  ULEA UR8, UR23, UR14, 0x3 ;  /* 0x0000000e17087291 */ /* 0x000fc8000f8e183f */
[----:B------:R-:W-:Y:S01]  /*3dc0*/  UIADD3 UR8, UR8, 0x30, URZ ;  /* 0x0000003008087890 */ /* 0x000fe2000fffe03f */
[----:B------:R-:W-:-:S03]  /*3dd0*/  PLOP3.LUT P0, PT, PT, PT, UP0, 0x80, 0x0 ;  /* 0x000000000000781c */ /* 0x000fc60003f0f008 */
[----:B------:R-:W-:-:S09]  /*3de0*/  UPRMT UR8, URZ, 0x654, UR8 ;  /* 0x000006543f087896 */ /* 0x000fd20008000008 */
[----:B------:R-:W-:Y:S01]  /*3df0*/  SYNCS.ARRIVE.TRANS64.RED.A1T0 RZ, [UR8], RZ ;  /* 0x000000ffffff79a7 */ /* 0x000fe20008100408 */
[----:B------:R-:W-:Y:S05]  /*3e00*/  @P0 BRA `(.L_x_26) ;  /* 0x0000000000040947 */ /* 0x000fea0003800000 */
[----:B------:R-:W-:Y:S01]  /*3e10*/  BPT.TRAP 0x1 ;  /* 0x000000040000795c */ /* 0x000fe20000300000 */
.L_x_26:
[----:B------:R-:W-:Y:S01]  /*3e20*/  UIADD3 UR18, UR18, 0x1, URZ ;  /* 0x0000000112127890 */ /* 0x000fe2000fffe03f */
[C---:B------:R-:W-:Y:S01]  /*3e30*/  ISETP.GT.AND P0, PT, R228.reuse, 0x1, PT ;  /* 0x00000001e400780c */ /* 0x040fe20003f04270 */
[----:B------:R-:W-:Y:S01]  /*3e40*/  UIADD3 UR23, UR23, 0x1, URZ ;  /* 0x0000000117177890 */ /* 0x000fe2000fffe03f */
[----:B------:R-:W-:Y:S01]  /*3e50*/  VIADD R228, R228, 0xffffffff ;  /* 0xffffffffe4e47836 */ /* 0x000fe20000000000 */
[----:B------:R-:W-:Y:S02]  /*3e60*/  UISETP.NE.AND UP0, UPT, UR18, 0x6, UPT ;  /* 0x000000061200788c */ /* 0x000fe4000bf05270 */
[----:B------:R-:W-:Y:S02]  /*3e70*/  UISETP.NE.AND UP1, UPT, UR23, 0x6, UPT ;  /* 0x000000061700788c */ /* 0x000fe4000bf25270 */
[----:B------:R-:W-:Y:S02]  /*3e80*/  USEL UR8, URZ, 0x1, UP0 ;  /* 0x000000013f087887 */ /* 0x000fe40008000000 */
[----:B------:R-:W-:-:S02]  /*3e90*/  USEL UR18, UR18, URZ, UP0 ;  /* 0x0000003f12127287 */ /* 0x000fc40008000000 */
[----:B------:R-:W-:Y:S02]  /*3ea0*/  USEL UR23, UR23, URZ, UP1 ;  /* 0x0000003f17177287 */ /* 0x000fe40008800000 */
[----:B-----5:R-:W-:Y:S01]  /*3eb0*/  LOP3.LUT R227, R227, UR8, RZ, 0x3c, !PT ;  /* 0x00000008e3e37c12 */ /* 0x020fe2000f8e3cff */
[----:B------:R-:W-:Y:S01]  /*3ec0*/  UMOV UR8, 0x1 ;  /* 0x0000000100087882 */ /* 0x000fe20000000000 */
[----:B------:R-:W-:Y:S08]  /*3ed0*/  @P0 BRA `(.L_x_27) ;  /* 0xffffffec00880947 */ /* 0x000ff0000383ffff */
.L_x_19:
[----:B------:R-:W-:-:S04]  /*3ee0*/  UISETP.NE.AND UP0, UPT, UR6, URZ, UPT ;  /* 0x0000003f0600728c */ /* 0x000fc8000bf05270 */
[----:B------:R-:W-:-:S06]  /*3ef0*/  USEL UR6, URZ, 0x1, !UP0 ;  /* 0x000000013f067887 */ /* 0x000fcc000c000000 */
[----:B------:R-:W-:-:S13]  /*3f00*/  ISETP.NE.AND P0, PT, RZ, UR6, PT ;  /* 0x00000006ff007c0c */ /* 0x000fda000bf05270 */
[----:B------:R-:W-:Y:S05]  /*3f10*/  @!P0 BRA `(.L_x_28) ;  /* 0x0000000c00dc8947 */ /* 0x000fea0003800000 */
[----:B------:R-:W3:Y:S04]  /*3f20*/  LDL.LU R227, [R1+0x74] ;  /* 0x0000740001e37983 */ /* 0x000ee80000300800 */
[----:B---3--:R3:W-:Y:S04]  /*3f30*/  STL [R1+0x88], R227 ;  /* 0x000088e301007387 */ /* 0x0087e80000100800 */
[----:B---3--:R-:W3:Y:S04]  /*3f40*/  LDL.LU R227, [R1+0x70] ;  /* 0x0000700001e37983 */ /* 0x008ee80000300800 */
        /* <DEDUP_REMOVED lines=55> */
[----:B---3--:R-:W3:Y:S01]  /*42c0*/  LDL.LU R227, [R1] ;  /* 0x0000000001e37983 */ /* 0x008ee20000300800 */
[----:B------:R-:W-:-:S02]  /*42d0*/  WARPGROUP.DEPBAR.LE gsb0, 0x0 ;  /* 0x00008000000079c5 */ /* 0x000fc40000010000 */
[----:B------:R-:W-:Y:S01]  /*42e0*/  FADD R226, R24, R226 ;  /* 0x000000e218e27221 */ /* 0x000fe20000000000 */
        /* <DEDUP_REMOVED lines=97> */
[----:B---3--:R-:W-:-:S05]  /*4900*/  FADD R227, R122, R227 ;  /* 0x000000e37ae37221 */ /* 0x008fca0000000000 */
[----:B------:R3:W-:Y:S04]  /*4910*/  STL [R1], R227 ;  /* 0x000000e301007387 */ /* 0x0007e80000100800 */
[----:B---3--:R-:W3:Y:S02]  /*4920*/  LDL.LU R227, [R1+0xf8] ;  /* 0x0000f80001e37983 */ /* 0x008ee40000300800 */
[----:B---3--:R-:W-:-:S05]  /*4930*/  FADD R227, R123, R227 ;  /* 0x000000e37be37221 */ /* 0x008fca0000000000 */
[----:B------:R3:W-:Y:S04]  /*4940*/  STL [R1+0x4], R227 ;  /* 0x000004e301007387 */ /* 0x0007e80000100800 */
        /* <DEDUP_REMOVED lines=83> */
[----:B------:R3:W-:Y:S02]  /*4e80*/  STL [R1+0x74], R227 ;  /* 0x000074e301007387 */ /* 0x0007e40000100800 */
.L_x_28:
[----:B------:R-:W-:Y:S02]  /*4e90*/  WARPGROUP.DEPBAR.LE gsb0, 0x0 ;  /* 0x00008000000079c5 */ /* 0x000fe40000010000 */
[----:B------:R-:W4:Y:S02]  /*4ea0*/  LDC R24, c[0x0][0x28c] ;  /* 0x0000a300ff187b82 */ /* 0x000f240000000800 */
[----:B----4-:R-:W-:-:S13]  /*4eb0*/  ISETP.GE.AND P0, PT, R24, 0x1, PT ;  /* 0x000000011800780c */ /* 0x010fda0003f06270 */
[----:B------:R-:W-:Y:S05]  /*4ec0*/  @!P0 BRA `(.L_x_29) ;  /* 0x0000000000488947 */ /* 0x000fea0003800000 */
[----:B------:R-:W-:-:S06]  /*4ed0*/  UISETP.NE.AND UP0, UPT, UR21, 0x3, UPT ;  /* 0x000000031500788c */ /* 0x000fcc000bf05270 */
[----:B------:R-:W-:-:S13]  /*4ee0*/  PLOP3.LUT P0, PT, PT, PT, UP0, 0x80, 0x0 ;  /* 0x000000000000781c */ /* 0x000fda0003f0f008 */
[----:B------:R-:W-:Y:S05]  /*4ef0*/  @!P0 BRA `(.L_x_30) ;  /* 0x0000000000048947 */ /* 0x000fea0003800000 */
[----:B------:R-:W-:Y:S01]  /*4f00*/  BPT.TRAP 0x1 ;  /* 0x000000040000795c */ /* 0x000fe20000300000 */
.L_x_30:
[----:B------:R-:W-:-:S04]  /*4f10*/  UISETP.LT.AND UP0, UPT, UR12, 0x1, UPT ;  /* 0x000000010c00788c */ /* 0x000fc8000bf01270 */
[----:B------:R-:W-:Y:S02]  /*4f20*/  USEL UR8, UR12, 0x1, UP0 ;  /* 0x000000010c087887 */ /* 0x000fe40008000000 */
[----:B------:R-:W-:Y:S02]  /*4f30*/  UISETP.GT.U32.AND UP0, UPT, UR13, 0x1, UPT ;  /* 0x000000010d00788c */ /* 0x000fe4000bf04070 */
[----:B------:R-:W-:-:S04]  /*4f40*/  UIADD3 UR8, UR5, UR12, -UR8 ;  /* 0x0000000c05087290 */ /* 0x000fc8000fffe808 */
[----:B------:R-:W-:Y:S01]  /*4f50*/  UIMAD.WIDE.U32 UR6, UR8, -0x55555555, URZ ;  /* 0xaaaaaaab080678a5 */ /* 0x000fe2000f8e003f */
[----:B------:R-:W-:-:S03]  /*4f60*/  PLOP3.LUT P0, PT, PT, PT, UP0, 0x80, 0x0 ;  /* 0x000000000000781c */ /* 0x000fc60003f0f008 */
[----:B------:R-:W-:-:S04]  /*4f70*/  USHF.R.U32.HI UR6, URZ, 0x2, UR7 ;  /* 0x000000023f067899 */ /* 0x000fc80008011607 */
[----:B------:R-:W-:-:S04]  /*4f80*/  UIMAD UR8, UR6, -0x6, UR8 ;  /* 0xfffffffa060878a4 */ /* 0x000fc8000f8e0208 */
[----:B------:R-:W-:-:S04]  /*4f90*/  ULEA UR8, UR8, UR14, 0x3 ;  /* 0x0000000e08087291 */ /* 0x000fc8000f8e183f */
[----:B------:R-:W-:-:S04]  /*4fa0*/  UIADD3 UR8, UR8, 0x30, URZ ;  /* 0x0000003008087890 */ /* 0x000fc8000fffe03f */
[----:B------:R-:W-:-:S09]  /*4fb0*/  UPRMT UR8, URZ, 0x654, UR8 ;  /* 0x000006543f087896 */ /* 0x000fd20008000008 */
[----:B------:R-:W-:Y:S01]  /*4fc0*/  SYNCS.ARRIVE.TRANS64.RED.A1T0 RZ, [UR8], RZ ;  /* 0x000000ffffff79a7 */ /* 0x000fe20008100408 */
[----:B------:R-:W-:Y:S05]  /*4fd0*/  @P0 BRA `(.L_x_29) ;  /* 0x0000000000040947 */ /* 0x000fea0003800000 */
[----:B------:R-:W-:Y:S01]  /*4fe0*/  BPT.TRAP 0x1 ;  /* 0x000000040000795c */ /* 0x000fe20000300000 */
.L_x_29:
[----:B------:R4:W-:Y:S01]  /*4ff0*/  STL [R1+0x8c], R2 ;  /* 0x00008c0201007387 */ /* 0x0009e20000100800 */
[----:B------:R-:W0:Y:S01]  /*5000*/  LDC R28, c[0x0][0x288] ;  /* 0x0000a200ff1c7b82 */ /* 0x000e220000000800 */
[----:B------:R-:W-:Y:S02]  /*5010*/  UIADD3 UR9, UR12, UR5, URZ ;  /* 0x000000050c097290 */ /* 0x000fe4000fffe03f */
[----:B------:R1:W-:Y:S01]  /*5020*/  STL [R1+0x88], R0 ;  /* 0x0000880001007387 */ /* 0x0003e20000100800 */
[----:B------:R-:W-:Y:S01]  /*5030*/  USHF.R.S32.HI UR10, URZ, 0x1f, UR22 ;  /* 0x0000001f3f0a7899 */ /* 0x000fe20008011416 */
[----:B------:R-:W-:Y:S01]  /*5040*/  ULDC.64 UR14, c[0x0][0x5d0] ;  /* 0x00017400000e7ab9 */ /* 0x000fe20000000a00 */
[----:B------:R-:W-:Y:S01]  /*5050*/  ULDC UR11, c[0x0][0x284] ;  /* 0x0000a100000b7ab9 */ /* 0x000fe20000000800 */
[----:B----4-:R-:W4:Y:S01]  /*5060*/  S2R R2, SR_TID.X ;  /* 0x0000000000027919 */ /* 0x010f220000002100 */
[----:B-1----:R-:W2:Y:S04]  /*5070*/  LDL.LU R0, [R1+0x80] ;  /* 0x0000800001007983 */ /* 0x002ea80000300800 */
[----:B---3--:R-:W3:Y:S01]  /*5080*/  LDL.LU R227, [R1+0x84] ;  /* 0x0000840001e37983 */ /* 0x008ee20000300800 */
[----:B------:R-:W-:-:S02]  /*5090*/  UISETP.GT.U32.AND UP0, UPT, UR9, 0x5, UPT ;  /* 0x000000050900788c */ /* 0x000fc4000bf04070 */
[----:B------:R-:W-:Y:S01]  /*50a0*/  UISETP.GE.U32.AND UP1, UPT, UR12, 0x6, UPT ;  /* 0x000000060c00788c */ /* 0x000fe2000bf26070 */
[--C-:B----4-:R-:W-:Y:S02]  /*50b0*/  SHF.R.U32.HI R24, RZ, 0x2, R2.reuse ;  /* 0x00000002ff187819 */ /* 0x110fe40000011602 */
[----:B------:R-:W-:Y:S02]  /*50c0*/  LOP3.LUT R26, R2, 0x60, RZ, 0xc0, !PT ;  /* 0x00000060021a7812 */ /* 0x000fe400078ec0ff */
[----:B------:R-:W-:Y:S02]  /*50d0*/  SHF.R.U32.HI R27, RZ, 0x7, R2 ;  /* 0x00000007ff1b7819 */ /* 0x000fe40000011602 */
[----:B------:R-:W-:Y:S02]  /*50e0*/  LOP3.LUT R25, R24, 0x7, RZ, 0xc0, !PT ;  /* 0x0000000718197812 */ /* 0x000fe400078ec0ff */
[----:B------:R-:W-:Y:S02]  /*50f0*/  SHF.R.U32.HI R26, RZ, 0x1, R26 ;  /* 0x00000001ff1a7819 */ /* 0x000fe4000001161a */
[----:B------:R-:W-:-:S02]  /*5100*/  LOP3.LUT R24, R27, 0x1, RZ, 0xc0, !PT ;  /* 0x000000011b187812 */ /* 0x000fc400078ec0ff */
[----:B------:R-:W-:-:S03]  /*5110*/  IADD3 R29, RZ, -R26, -R25 ;  /* 0x8000001aff1d7210 */ /* 0x000fc60007ffe819 */
[C---:B------:R-:W-:Y:S02]  /*5120*/  IMAD.SHL.U32 R30, R24.reuse, 0x40, RZ ;  /* 0x00000040181e7824 */ /* 0x040fe400078e00ff */
[----:B------:R-:W-:Y:S02]  /*5130*/  IMAD R29, R24, -0x40, R29 ;  /* 0xffffffc0181d7824 */ /* 0x000fe400078e021d */
[----:B------:R-:W-:Y:S01]  /*5140*/  IMAD.SHL.U32 R24, R2, 0x2, RZ ;  /* 0x0000000202187824 */ /* 0x000fe200078e00ff */
[----:B------:R-:W-:-:S04]  /*5150*/  LOP3.LUT R27, R30, 0x40, R25, 0xe2, !PT ;  /* 0x000000401e1b7812 */ /* 0x000fc800078ee219 */
[----:B------:R-:W-:Y:S02]  /*5160*/  LOP3.LUT R30, R24, 0x6, RZ, 0xc0, !PT ;  /* 0x00000006181e7812 */ /* 0x000fe400078ec0ff */
[----:B------:R-:W-:Y:S02]  /*5170*/  LOP3.LUT R24, R2, 0x3, RZ, 0xc0, !PT ;  /* 0x0000000302187812 */ /* 0x000fe400078ec0ff */
[----:B------:R1:W5:Y:S01]  /*5180*/  LDL.LU R2, [R1+0x8c] ;  /* 0x00008c0001027983 */ /* 0x0003620000300800 */
[----:B------:R-:W-:Y:S01]  /*5190*/  UIMAD.WIDE.U32 UR6, UR9, -0x55555555, URZ ;  /* 0xaaaaaaab090678a5 */ /* 0x000fe2000f8e003f */
[----:B--2---:R-:W-:Y:S01]  /*51a0*/  PRMT R30, R30, 0x6540, R0 ;  /* 0x000065401e1e7816 */ /* 0x004fe20000000000 */
[----:B------:R-:W-:Y:S02]  /*51b0*/  IMAD.SHL.U32 R35, R0, 0x100, RZ ;  /* 0x0000010000237824 */ /* 0x000fe400078e00ff */
[----:B------:R1:W5:Y:S01]  /*51c0*/  LDL.LU R0, [R1+0x88] ;  /* 0x0000880001007983 */ /* 0x0003620000300800 */
[----:B0-----:R-:W-:Y:S01]  /*51d0*/  IMAD R34, R24, -0x2, R28 ;  /* 0xfffffffe18227824 */ /* 0x001fe200078e021c */
[----:B------:R-:W-:Y:S01]  /*51e0*/  UIMAD UR5, UR10, UR14, URZ ;  /* 0x0000000e0a0572a4 */ /* 0x000fe2000f8e023f */
[----:B------:R-:W-:Y:S01]  /*51f0*/  ISETP.GE.AND P0, PT, R35, R28, PT ;  /* 0x0000001c2300720c */ /* 0x000fe20003f06270 */
[C---:B---3--:R-:W-:Y:S01]  /*5200*/  IMAD.SHL.U32 R28, R227.reuse, 0x80, RZ ;  /* 0x00000080e31c7824 */ /* 0x048fe200078e00ff */
[----:B------:R-:W-:Y:S01]  /*5210*/  UISETP.LT.U32.AND UP0, UPT, UR12, 0x6, UP0 ;  /* 0x000000060c00788c */ /* 0x000fe20008701070 */
[--C-:B------:R-:W-:Y:S01]  /*5220*/  SHF.R.S32.HI R31, RZ, 0x1f, R30.reuse ;  /* 0x0000001fff1f7819 */ /* 0x100fe2000001141e */
[----:B------:R-:W-:Y:S01]  /*5230*/  UIMAD UR8, UR22, UR15, UR5 ;  /* 0x0000000f160872a4 */ /* 0x000fe2000f8e0205 */
[----:B------:R-:W-:Y:S01]  /*5240*/  IMAD.U32 R25, RZ, RZ, UR14 ;  /* 0x0000000eff197e24 */ /* 0x000fe2000f8e00ff */
[C---:B------:R-:W-:Y:S01]  /*5250*/  ISETP.GE.OR P0, PT, R28.reuse, UR11, P0 ;  /* 0x0000000b1c007c0c */ /* 0x040fe20008706670 */
[----:B------:R-:W-:Y:S01]  /*5260*/  USEL UR5, URZ, 0x1, !UP0 ;  /* 0x000000013f057887 */ /* 0x000fe2000c000000 */
[----:B------:R-:W-:Y:S01]  /*5270*/  IMAD.WIDE R32, R227, 0x80, RZ ;  /* 0x00000080e3207825 */ /* 0x000fe200078e02ff */
[----:B------:R-:W-:Y:S01]  /*5280*/  USHF.R.U32.HI UR6, URZ, 0x2, UR7 ;  /* 0x000000023f067899 */ /* 0x000fe20008011607 */
[----:B------:R-:W-:Y:S01]  /*5290*/  IADD3 R38, -R28, UR11, R29 ;  /* 0x0000000b1c267c10 */ /* 0x000fe2000fffe11d */
[----:B------:R-:W-:Y:S01]  /*52a0*/  ULOP3.LUT UR4, UR4, UR5, URZ, 0x3c, !UPT ;  /* 0x0000000504047292 */ /* 0x000fe2000f8e3c3f */
[----:B------:R-:W-:Y:S01]  /*52b0*/  IMAD.WIDE.U32 R24, R25, UR22, R30 ;  /* 0x0000001619187c25 */ /* 0x000fe2000f8e001e */
[----:B------:R-:W-:Y:S01]  /*52c0*/  UIMAD UR5, UR6, -0x6, UR9 ;  /* 0xfffffffa060578a4 */ /* 0x000fe2000f8e0209 */
[----:B------:R-:W-:Y:S01]  /*52d0*/  LOP3.LUT R39, R32, R27, R26, 0xfe, !PT ;  /* 0x0000001b20277212 */ /* 0x000fe200078efe1a */
[----:B------:R-:W-:Y:S01]  /*52e0*/  @UP1 ULOP3.LUT UR4, UR4, 0x1, UR6, 0x78, !UPT ;  /* 0x0000000104041892 */ /* 0x000fe2000f8e7806 */
[----:B------:R-:W-:-:S02]  /*52f0*/  VIADD R25, R25, UR8 ;  /* 0x0000000819197c36 */ /* 0x000fc40008000000 */
[----:B------:R-:W-:Y:S02]  /*5300*/  IMAD.IADD R35, R34, 0x1, -R35 ;  /* 0x0000000122237824 */ /* 0x000fe400078e0a23 */
[----:B------:R-:W-:Y:S01]  /*5310*/  IMAD.MOV.U32 R34, RZ, RZ, -0x1 ;  /* 0xffffffffff227424 */ /* 0x000fe200078e00ff */
[----:B-1----:R-:W-:Y:S06]  /*5320*/  @P0 BRA `(.L_x_31) ;  /* 0x0000008c00980947 */ /* 0x002fec0003800000 */
[----:B------:R-:W0:Y:S01]  /*5330*/  LDC.64 R28, c[0x0][0x5c8] ;  /* 0x00017200ff1c7b82 */ /* 0x000e220000000a00 */
[----:B------:R-:W-:Y:S01]  /*5340*/  ULDC.64 UR6, c[0x0][0x5c0] ;  /* 0x0001700000067ab9 */ /* 0x000fe20000000a00 */
[----:B------:R-:W-:Y:S01]  /*5350*/  BSSY B0, `(.L_x_31) ;  /* 0x00008e3000007945 */ /* 0x000fe20003800000 */
[-C--:B0-----:R-:W-:Y:S02]  /*5360*/  IMAD R26, R33, R28.reuse, RZ ;  /* 0x0000001c211a7224 */ /* 0x081fe400078e02ff */
[----:B------:R-:W-:-:S04]  /*5370*/  IMAD.WIDE.U32 R24, R39, R28, R24 ;  /* 0x0000001c27187225 */ /* 0x000fc800078e0018 */
[----:B------:R-:W-:Y:S01]  /*5380*/  IMAD R27, R39, R29, R26 ;  /* 0x0000001d271b7224 */ /* 0x000fe200078e021a */
[----:B------:R-:W-:Y:S02]  /*5390*/  LEA R26, P0, R28, R24, 0x3 ;  /* 0x000000181c1a7211 */ /* 0x000fe400078018ff */
[----:B------:R-:W-:Y:S01]  /*53a0*/  IADD3 R24, P1, R24, UR6, RZ ;  /* 0x0000000618187c10 */ /* 0x000fe2000ff3e0ff */
[----:B------:R-:W-:Y:S01]  /*53b0*/  IMAD.IADD R27, R25, 0x1, R27 ;  /* 0x00000001191b7824 */ /* 0x000fe200078e021b */
[----:B------:R-:W-:-:S04]  /*53c0*/  IADD3 R26, P3, R26, UR6, RZ ;  /* 0x000000061a1a7c10 */ /* 0x000fc8000ff7e0ff */
[----:B------:R-:W-:Y:S02]  /*53d0*/  LEA.HI.X R28, R28, R27, R29, 0x3, P0 ;  /* 0x0000001b1c1c7211 */ /* 0x000fe400000f1c1d */
[----:B------:R-:W-:Y:S02]  /*53e0*/  FSETP.NEU.AND P0, PT, RZ, UR19, PT ;  /* 0x00000013ff007c0b */ /* 0x000fe4000bf0d000 */
[----:B------:R-:W-:Y:S02]  /*53f0*/  IADD3.X R25, R27, UR7, RZ, P1, !PT ;  /* 0x000000071b197c10 */ /* 0x000fe40008ffe4ff */
[----:B------:R-:W-:-:S09]  /*5400*/  IADD3.X R27, R28, UR7, RZ, P3, !PT ;  /* 0x000000071c1b7c10 */ /* 0x000fd20009ffe4ff */
[----:B------:R-:W-:Y:S05]  /*5410*/  @!P0 BRA `(.L_x_32) ;  /* 0x0000006800d88947 */ /* 0x000fea0003800000 */
[----:B------:R-:W-:Y:S01]  /*5420*/  ULDC.64 UR8, c[0x0][0x5b8] ;  /* 0x00016e0000087ab9 */ /* 0x000fe20000000a00 */
[----:B------:R-:W-:Y:S01]  /*5430*/  ISETP.GE.AND P0, PT, R38, 0x1, PT ;  /* 0x000000012600780c */ /* 0x000fe20003f06270 */
[----:B------:R-:W-:Y:S02]  /*5440*/  UIMAD UR6, UR10, UR8, URZ ;  /* 0x000000080a0672a4 */ /* 0x000fe4000f8e023f */
[----:B------:R-:W-:Y:S01]  /*5450*/  IMAD.U32 R29, RZ, RZ, UR8 ;  /* 0x00000008ff1d7e24 */ /* 0x000fe2000f8e00ff */
[----:B------:R-:W-:Y:S01]  /*5460*/  BSSY B1, `(.L_x_33) ;  /* 0x000000f000017945 */ /* 0x000fe20003800000 */
[----:B------:R-:W-:Y:S01]  /*5470*/  ISETP.LT.OR P4, PT, R35, 0x1, !P0 ;  /* 0x000000012300780c */ /* 0x000fe20004781670 */
[----:B------:R-:W-:Y:S02]  /*5480*/  UIMAD UR6, UR22, UR9, UR6 ;  /* 0x00000009160672a4 */ /* 0x000fe4000f8e0206 */
[----:B------:R-:W-:Y:S01]  /*5490*/  IMAD.WIDE.U32 R30, R29, UR22, R30 ;  /* 0x000000161d1e7c25 */ /* 0x000fe2000f8e001e */
[----:B------:R-:W-:-:S03]  /*54a0*/  ULDC.64 UR8, c[0x0][0x5a8] ;  /* 0x00016a0000087ab9 */ /* 0x000fc60000000a00 */
[----:B------:R-:W-:Y:S01]  /*54b0*/  VIADD R31, R31, UR6 ;  /* 0x000000061f1f7c36 */ /* 0x000fe20008000000 */
[----:B------:R-:W-:Y:S02]  /*54c0*/  ULDC.64 UR6, c[0x0][0x5b0] ;  /* 0x00016c0000067ab9 */ /* 0x000fe40000000a00 */
[----:B------:R-:W-:Y:S02]  /*54d0*/  IMAD R36, R33, UR6, RZ ;  /* 0x0000000621247c24 */ /* 0x000fe4000f8e02ff */
[----:B------:R-:W-:-:S04]  /*54e0*/  IMAD.WIDE.U32 R28, R39, UR6, R30 ;  /* 0x00000006271c7c25 */ /* 0x000fc8000f8e001e */
[--C-:B------:R-:W-:Y:S01]  /*54f0*/  IMAD R37, R39, UR7, R36.reuse ;  /* 0x0000000727257c24 */ /* 0x100fe2000f8e0224 */
[----:B------:R-:W-:Y:S02]  /*5500*/  IADD3 R28, P1, R28, UR8, RZ ;  /* 0x000000081c1c7c10 */ /* 0x000fe4000ff3e0ff */
[----:B------:R-:W-:Y:S02]  /*5510*/  PRMT R36, RZ, 0x7610, R36 ;  /* 0x00007610ff247816 */ /* 0x000fe40000000024 */
[----:B------:R-:W-:Y:S01]  /*5520*/  IADD3.X R29, R29, UR9, R37, P1, !PT ;  /* 0x000000091d1d7c10 */ /* 0x000fe20008ffe425 */
[----:B------:R-:W-:Y:S08]  /*5530*/  @P4 BRA `(.L_x_34) ;  /* 0x0000000000044947 */ /* 0x000ff00003800000 */
[----:B------:R0:W5:Y:S02]  /*5540*/  LDG.E.U8 R36, desc[UR16][R28.64] ;  /* 0x000000101c247981 */ /* 0x000164000c1e1100 */
.L_x_34:
[----:B------:R-:W-:Y:S05]  /*5550*/  BSYNC B1 ;  /* 0x0000000000017941 */ /* 0x000fea0003800000 */
.L_x_33:
[----:B-----5:R-:W-:Y:S01]  /*5560*/  LOP3.LUT R36, R36, 0xff, RZ, 0xc0, !PT ;  /* 0x000000ff24247812 */ /* 0x020fe200078ec0ff */
[----:B------:R-:W-:Y:S01]  /*5570*/  BSSY B1, `(.L_x_35) ;  /* 0x000000b000017945 */ /* 0x000fe20003800000 */
[----:B------:R-:W-:Y:S02]  /*5580*/  ISETP.LT.OR P3, PT, R35, 0x2, !P0 ;  /* 0x000000022300780c */ /* 0x000fe40004761670 */
[----:B------:R-:W-:-:S05]  /*5590*/  F2FP.F16.E4M3.UNPACK_B R36, R36 ;  /* 0x00000024ff24723e */ /* 0x000fca00020006ff */
[----:B------:R-:W-:-:S05]  /*55a0*/  HADD2.F32 R36, -RZ, R36.H0_H0 ;  /* 0x20000024ff247230 */ /* 0x000fca0000004100 */
[----:B------:R-:W-:Y:S01]  /*55b0*/  FMUL R37, R36, UR19 ;  /* 0x0000001324257c20 */ /* 0x000fe20008400000 */
[----:B------:R-:W-:-:S03]  /*55c0*/  PRMT R36, RZ, 0x7610, R36 ;  /* 0x00007610ff247816 */ /* 0x000fc60000000024 */
[----:B------:R-:W-:-:S05]  /*55d0*/  FFMA R37, R226, UR20, R37 ;  /* 0x00000014e2257c23 */ /* 0x000fca0008000025 */
[----:B------:R-:W-:-:S05]  /*55e0*/  F2FP.SATFINITE.E4M3.F32.PACK_AB_MERGE_C R37, RZ, R37, RZ ;  /* 0x00000025ff25723e */ /* 0x000fca00048070ff */
[----:B------:R1:W-:Y:S01]  /*55f0*/  @!P4 STG.E.U8 desc[UR16][R24.64], R37 ;  /* 0x000000251800c986 */ /* 0x0003e2000c101110 */
[----:B------:R-:W-:Y:S05]  /*5600*/  @P3 BRA `(.L_x_36) ;  /* 0x0000000000043947 */ /* 0x000fea0003800000 */
[----:B------:R2:W5:Y:S02]  /*5610*/  LDG.E.U8 R36, desc[UR16][R28.64+0x1] ;  /* 0x000001101c247981 */ /* 0x000564000c1e1100 */
.L_x_36:
[----:B------:R-:W-:Y:S05]  /*5620*/  BSYNC B1 ;  /* 0x0000000000017941 */ /* 0x000fea0003800000 */
.L_x_35:
[----:B-----5:R-:W-:Y:S01]  /*5630*/  LOP3.LUT R36, R36, 0xff, RZ, 0xc0, !PT ;  /* 0x000000ff24247812 */ /* 0x020fe200078ec0ff */
[----:B------:R-:W-:Y:S01]  /*5640*/  BSSY B1, `(.L_x_37) ;  /* 0x0000013000017945 */ /* 0x000fe20003800000 */
[----:B-1----:R-:W-:Y:S02]  /*5650*/  IADD3 R37, P1, R39, 0x8, RZ ;  /* 0x0000000827257810 */ /* 0x002fe40007f3e0ff */
[----:B------:R-:W-:-:S03]  /*5660*/  F2FP.F16.E4M3.UNPACK_B R36, R36 ;  /* 0x00000024ff24723e */ /* 0x000fc600020006ff */
[----:B------:R-:W-:Y:S01]  /*5670*/  IMAD.X R32, RZ, RZ, R33, P1 ;  /* 0x000000ffff207224 */ /* 0x000fe200008e0621 */
[----:B------:R-:W-:Y:S01]  /*5680*/  ISETP.GE.AND P1, PT, R38, 0x9, PT ;  /* 0x000000092600780c */ /* 0x000fe20003f26270 */
[----:B------:R-:W-:Y:S02]  /*5690*/  HADD2.F32 R36, -RZ, R36.H0_H0 ;  /* 0x20000024ff247230 */ /* 0x000fe40000004100 */
[----:B------:R-:W-:Y:S01]  /*56a0*/  IMAD R32, R32, UR6, RZ ;  /* 0x0000000620207c24 */ /* 0x000fe2000f8e02ff */
[----:B------:R-:W-:Y:S01]  /*56b0*/  ISETP.LT.OR P5, PT, R35, 0x1, !P1 ;  /* 0x000000012300780c */ /* 0x000fe20004fa1670 */
[----:B------:R-:W-:-:S04]  /*56c0*/  IMAD.WIDE.U32 R30, R37, UR6, R30 ;  /* 0x00000006251e7c25 */ /* 0x000fc8000f8e001e */
[----:B------:R-:W-:Y:S01]  /*56d0*/  FMUL R36, R36, UR19 ;  /* 0x0000001324247c20 */ /* 0x000fe20008400000 */
[----:B------:R-:W-:-:S03]  /*56e0*/  IMAD R37, R37, UR7, R32 ;  /* 0x0000000725257c24 */ /* 0x000fc6000f8e0220 */
[----:B------:R-:W-:Y:S01]  /*56f0*/  FFMA R36, R225, UR20, R36 ;  /* 0x00000014e1247c23 */ /* 0x000fe20008000024 */
[----:B------:R-:W-:Y:S02]  /*5700*/  IADD3 R30, P4, R30, UR8, RZ ;  /* 0x000000081e1e7c10 */ /* 0x000fe4000ff9e0ff */
[----:B------:R-:W-:Y:S02]  /*5710*/  PRMT R32, RZ, 0x7610, R32 ;  /* 0x00007610ff207816 */ /* 0x000fe40000000020 */
[----:B------:R-:W-:Y:S02]  /*5720*/  F2FP.SATFINITE.E4M3.F32.PACK_AB_MERGE_C R33, RZ, R36, RZ ;  /* 0x00000024ff21723e */ /* 0x000fe400048070ff */
[----:B------:R-:W-:-:S03]  /*5730*/  IADD3.X R31, R31, UR9, R37, P4, !PT ;  /* 0x000000091f1f7c10 */ /* 0x000fc6000a7fe425 */
[----:B------:R1:W-:Y:S01]  /*5740*/  @!P3 STG.E.U8 desc[UR16][R24.64+0x1], R33 ;  /* 0x000001211800b986 */ /* 0x0003e2000c101110 */
[----:B------:R-:W-:Y:S05]  /*5750*/  @P5 BRA `(.L_x_38) ;  /* 0x0000000000045947 */ /* 0x000fea0003800000 */
[----:B------:R3:W5:Y:S02]  /*5760*/  LDG.E.U8 R32, desc[UR16][R30.64] ;  /* 0x000000101e207981 */ /* 0x000764000c1e1100 */
.L_x_38:
[----:B------:R-:W-:Y:S05]  /*5770*/  BSYNC B1 ;  /* 0x0000000000017941 */ /* 0x000fea0003800000 */
.L_x_37:
[----:B-----5:R-:W-:Y:S01]  /*5780*/  LOP3.LUT R32, R32, 0xff, RZ, 0xc0, !PT ;  /* 0x000000ff20207812 */ /* 0x020fe200078ec0ff */
[----:B------:R-:W-:Y:S01]  /*5790*/  BSSY B1, `(.L_x_39) ;  /* 0x000000b000017945 */ /* 0x000fe20003800000 */
[----:B------:R-:W-:Y:S02]  /*57a0*/  ISETP.LT.OR P3, PT, R35, 0x2, !P1 ;  /* 0x000000022300780c */ /* 0x000fe40004f61670 */
[----:B------:R-:W-:-:S05]  /*57b0*/  F2FP.F16.E4M3.UNPACK_B R32, R32 ;  /* 0x00000020ff20723e */ /* 0x000fca00020006ff */
[----:B------:R-:W-:-:S05]  /*57c0*/  HADD2.F32 R32, -RZ, R32.H0_H0 ;  /* 0x20000020ff207230 */ /* 0x000fca0000004100 */
[----:B-1----:R-:W-:Y:S01]  /*57d0*/  FMUL R33, R32, UR19 ;  /* 0x0000001320217c20 */ /* 0x002fe20008400000 */
[----:B------:R-:W-:-:S03]  /*57e0*/  PRMT R32, RZ, 0x7610, R32 ;  /* 0x00007610ff207816 */ /* 0x000fc60000000020 */
[----:B------:R-:W-:-:S05]  /*57f0*/  FFMA R33, R224, UR20, R33 ;  /* 0x00000014e0217c23 */ /* 0x000fca0008000021 */
[----:B------:R-:W-:-:S05]  /*5800*/  F2FP.SATFINITE.E4M3.F32.PACK_AB_MERGE_C R33, RZ, R33, RZ ;  /* 0x00000021ff21723e */ /* 0x000fca00048070ff */
[----:B------:R1:W-:Y:S01]  /*5810*/  @!P5 STG.E.U8 desc[UR16][R26.64], R33 ;  /* 0x000000211a00d986 */ /* 0x0003e2000c101110 */
[----:B------:R-:W-:Y:S05]  /*5820*/  @P3 BRA `(.L_x_40) ;  /* 0x0000000000043947 */ /* 0x000fea0003800000 */
[----:B------:R4:W5:Y:S02]  /*5830*/  LDG.E.U8 R32, desc[UR16][R30.64+0x1] ;  /* 0x000001101e207981 */ /* 0x000964000c1e1100 */
.L_x_40:
[----:B------:R-:W-:Y:S05]  /*5840*/  BSYNC B1 ;  /* 0x0000000000017941 */ /* 0x000fea0003800000 */
.L_x_39:
[----:B-----5:R-:W-:Y:S01]  /*5850*/  LOP3.LUT R32, R32, 0xff, RZ, 0xc0, !PT ;  /* 0x000000ff20207812 */ /* 0x020fe200078ec0ff */
[----:B------:R-:W-:Y:S01]  /*5860*/  BSSY B1, `(.L_x_41) ;  /* 0x000000b000017945 */ /* 0x000fe20003800000 */
[----:B------:R-:W-:Y:S02]  /*5870*/  ISETP.LT.OR P4, PT, R35, 0x9, !P0 ;  /* 0x000000092300780c */ /* 0x000fe40004781670 */
[----:B------:R-:W-:-:S05]  /*5880*/  F2FP.F16.E4M3.UNPACK_B R32, R32 ;  /* 0x00000020ff20723e */ /* 0x000fca00020006ff */
[----:B------:R-:W-:-:S05]  /*5890*/  HADD2.F32 R32, -RZ, R32.H0_H0 ;  /* 0x20000020ff207230 */ /* 0x000fca0000004100 */
[----:B------:R-:W-:-:S04]  /*58a0*/  FMUL R32, R32, UR19 ;  /* 0x0000001320207c20 */ /* 0x000fc80008400000 */
[----:B------:R-:W-:-:S05]  /*58b0*/  FFMA R32, R223, UR20, R32 ;  /* 0x00000014df207c23 */ /* 0x000fca0008000020 */
[----:B-1----:R-:W-:Y:S02]  /*58c0*/  F2FP.SATFINITE.E4M3.F32.PACK_AB_MERGE_C R33, RZ, R32, RZ ;  /* 0x00000020ff21723e */ /* 0x002fe400048070ff */
[----:B------:R-:W-:-:S03]  /*58d0*/  PRMT R32, RZ, 0x7610, R32 ;  /* 0x00007610ff207816 */ /* 0x000fc60000000020 */
[----:B------:R1:W-:Y:S01]  /*58e0*/  @!P3 STG.E.U8 desc[UR16][R26.64+0x1], R33 ;  /* 0x000001211a00b986 */ /* 0x0003e2000c101110 */
[----:B------:R-:W-:Y:S05]  /*58f0*/  @P4 BRA `(.L_x_42) ;  /* 0x0000000000044947 */ /* 0x000fea0003800000 */
[----:B------:R0:W5:Y:S02]  /*5900*/  LDG.E.U8 R32, desc[UR16][R28.64+0x8] ;  /* 0x000008101c207981 */ /* 0x000164000c1e1100 */
.L_x_42:
[----:B------:R-:W-:Y:S05]  /*5910*/  BSYNC B1 ;  /* 0x0000000000017941 */ /* 0x000fea0003800000 */
.L_x_41:
        /* <DEDUP_REMOVED lines=12> */
.L_x_44:
[----:B------:R-:W-:Y:S05]  /*59e0*/  BSYNC B1 ;  /* 0x0000000000017941 */ /* 0x000fea0003800000 */
.L_x_43:
        /* <DEDUP_REMOVED lines=12> */
.L_x_46:
[----:B------:R-:W-:Y:S05]  /*5ab0*/  BSYNC B1 ;  /* 0x0000000000017941 */ /* 0x000fea0003800000 */
.L_x_45:
        /* <DEDUP_REMOVED lines=12> */
.L_x_48:
[----:B------:R-:W-:Y:S05]  /*5b80*/  BSYNC B1 ;  /* 0x0000000000017941 */ /* 0x000fea0003800000 */
.L_x_47:
        /* <DEDUP_REMOVED lines=12> */
.L_x_50:
[----:B------:R-:W-:Y:S05]  /*5c50*/  BSYNC B1 ;  /* 0x0000000000017941 */ /* 0x000fea0003800000 */
.L_x_49:
        /* <DEDUP_REMOVED lines=12> */
.L_x_52:
[----:B------:R-:W-:Y:S05]  /*5d20*/  BSYNC B1 ;  /* 0x0000000000017941 */ /* 0x000fea0003800000 */
.L_x_51:
        /* <DEDUP_REMOVED lines=12> */
.L_x_54:
[----:B------:R-:W-:Y:S05]  /*5df0*/  BSYNC B1 ;  /* 0x0000000000017941 */ /* 0x000fea0003800000 */
.L_x_53:
        /* <DEDUP_REMOVED lines=12> */
.L_x_56:
[----:B------:R-:W-:Y:S05]  /*5ec0*/  BSYNC B1 ;  /* 0x0000000000017941 */ /* 0x000fea0003800000 */
.L_x_55:
        /* <DEDUP_REMOVED lines=12> */
.L_x_58:
[----:B------:R-:W-:Y:S05]  /*5f90*/  BSYNC B1 ;  /* 0x0000000000017941 */ /* 0x000fea0003800000 */
.L_x_57:
        /* <DEDUP_REMOVED lines=12> */
.L_x_60:
[----:B------:R-:W-:Y:S05]  /*6060*/  BSYNC B1 ;  /* 0x0000000000017941 */ /* 0x000fea0003800000 */
.L_x_59:
        /* <DEDUP_REMOVED lines=12> */
.L_x_62:
[----:B------:R-:W-:Y:S05]  /*6130*/  BSYNC B1 ;  /* 0x0000000000017941 */ /* 0x000fea0003800000 */
.L_x_61:
        /* <DEDUP_REMOVED lines=12> */
.L_x_64:
[----:B------:R-:W-:Y:S05]  /*6200*/  BSYNC B1 ;  /* 0x0000000000017941 */ /* 0x000fea0003800000 */
.L_x_63:
        /* <DEDUP_REMOVED lines=12> */
.L_x_66:
[----:B------:R-:W-:Y:S05]  /*62d0*/  BSYNC B1 ;  /* 0x0000000000017941 */ /* 0x000fea0003800000 */
.L_x_65:
        /* <DEDUP_REMOVED lines=12> */
.L_x_68:
[----:B------:R-:W-:Y:S05]  /*63a0*/  BSYNC B1 ;  /* 0x0000000000017941 */ /* 0x000fea0003800000 */
.L_x_67:
        /* <DEDUP_REMOVED lines=12> */
.L_x_70:
[----:B------:R-:W-:Y:S05]  /*6470*/  BSYNC B1 ;  /* 0x0000000000017941 */ /* 0x000fea0003800000 */
.L_x_69:
        /* <DEDUP_REMOVED lines=12> */
.L_x_72:
[----:B------:R-:W-:Y:S05]  /*6540*/  BSYNC B1 ;  /* 0x0000000000017941 */ /* 0x000fea0003800000 */
.L_x_71:
        /* <DEDUP_REMOVED lines=12> */
.L_x_74:
[----:B------:R-:W-:Y:S05]  /*6610*/  BSYNC B1 ;  /* 0x0000000000017941 */ /* 0x000fea0003800000 */
.L_x_73:
        /* <DEDUP_REMOVED lines=12> */
.L_x_76:
[----:B------:R-:W-:Y:S05]  /*66e0*/  BSYNC B1 ;  /* 0x0000000000017941 */ /* 0x000fea0003800000 */
.L_x_75:
        /* <DEDUP_REMOVED lines=12> */
.L_x_78:
[----:B------:R-:W-:Y:S05]  /*67b0*/  BSYNC B1 ;  /* 0x0000000000017941 */ /* 0x000fea0003800000 */
.L_x_77:
        /* <DEDUP_REMOVED lines=12> */
.L_x_80:
[----:B------:R-:W-:Y:S05]  /*6880*/  BSYNC B1 ;  /* 0x0000000000017941 */ /* 0x000fea0003800000 */
.L_x_79:
        /* <DEDUP_REMOVED lines=12> */
.L_x_82:
[----:B------:R-:W-:Y:S05]  /*6950*/  BSYNC B1 ;  /* 0x0000000000017941 */ /* 0x000fea0003800000 */
.L_x_81:
        /* <DEDUP_REMOVED lines=12> */
.L_x_84:
[----:B------:R-:W-:Y:S05]  /*6a20*/  BSYNC B1 ;  /* 0x0000000000017941 */ /* 0x000fea0003800000 */
.L_x_83:
        /* <DEDUP_REMOVED lines=12> */
.L_x_86:
[----:B------:R-:W-:Y:S05]  /*6af0*/  BSYNC B1 ;  /* 0x0000000000017941 */ /* 0x000fea0003800000 */
.L_x_85:
        /* <DEDUP_REMOVED lines=12> */
.L_x_88:
[----:B------:R-:W-:Y:S05]  /*6bc0*/  BSYNC B1 ;  /* 0x0000000000017941 */ /* 0x000fea0003800000 */
.L_x_87:
        /* <DEDUP_REMOVED lines=12> */
.L_x_90:
[----:B------:R-:W-:Y:S05]  /*6c90*/  BSYNC B1 ;  /* 0x0000000000017941 */ /* 0x000fea0003800000 */
.L_x_89:
        /* <DEDUP_REMOVED lines=12> */
.L_x_92:
[----:B------:R-:W-:Y:S05]  /*6d60*/  BSYNC B1 ;  /* 0x0000000000017941 */ /* 0x000fea0003800000 */
.L_x_91:
        /* <DEDUP_REMOVED lines=12> */
.L_x_94:
[----:B------:R-:W-:Y:S05]  /*6e30*/  BSYNC B1 ;  /* 0x0000000000017941 */ /* 0x000fea0003800000 */
.L_x_93:
        /* <DEDUP_REMOVED lines=12> */
.L_x_96:
[----:B------:R-:W-:Y:S05]  /*6f00*/  BSYNC B1 ;  /* 0x0000000000017941 */ /* 0x000fea0003800000 */
.L_x_95:
        /* <DEDUP_REMOVED lines=12> */
.L_x_98:
[----:B------:R-:W-:Y:S05]  /*6fd0*/  BSYNC B1 ;  /* 0x0000000000017941 */ /* 0x000fea0003800000 */
.L_x_97:
        /* <DEDUP_REMOVED lines=12> */
.L_x_100:
[----:B------:R-:W-:Y:S05]  /*70a0*/  BSYNC B1 ;  /* 0x0000000000017941 */ /* 0x000fea0003800000 */
.L_x_99:
        /* <DEDUP_REMOVED lines=12> */
.L_x_102:
[----:B------:R-:W-:Y:S05]  /*7170*/  BSYNC B1 ;  /* 0x0000000000017941 */ /* 0x000fea0003800000 */
.L_x_101:
        /* <DEDUP_REMOVED lines=12> */
.L_x_104:
[----:B------:R-:W-:Y:S05]  /*7240*/  BSYNC B1 ;  /* 0x0000000000017941 */ /* 0x000fea0003800000 */
.L_x_103:
        /* <DEDUP_REMOVED lines=12> */
.L_x_106:
[----:B------:R-:W-:Y:S05]  /*7310*/  BSYNC B1 ;  /* 0x0000000000017941 */ /* 0x000fea0003800000 */
.L_x_105:
        /* <DEDUP_REMOVED lines=12> */
.L_x_108:
[----:B------:R-:W-:Y:S05]  /*73e0*/  BSYNC B1 ;  /* 0x0000000000017941 */ /* 0x000fea0003800000 */
.L_x_107:
        /* <DEDUP_REMOVED lines=12> */
.L_x_110:
[----:B------:R-:W-:Y:S05]  /*74b0*/  BSYNC B1 ;  /* 0x0000000000017941 */ /* 0x000fea0003800000 */
.L_x_109:
        /* <DEDUP_REMOVED lines=12> */
.L_x_112:
[----:B------:R-:W-:Y:S05]  /*7580*/  BSYNC B1 ;  /* 0x0000000000017941 */ /* 0x000fea0003800000 */
.L_x_111:
        /* <DEDUP_REMOVED lines=12> */
.L_x_114:
[----:B------:R-:W-:Y:S05]  /*7650*/  BSYNC B1 ;  /* 0x0000000000017941 */ /* 0x000fea0003800000 */
.L_x_113:
        /* <DEDUP_REMOVED lines=12> */
.L_x_116:
[----:B------:R-:W-:Y:S05]  /*7720*/  BSYNC B1 ;  /* 0x0000000000017941 */ /* 0x000fea0003800000 */
.L_x_115:
        /* <DEDUP_REMOVED lines=12> */
.L_x_118:
[----:B------:R-:W-:Y:S05]  /*77f0*/  BSYNC B1 ;  /* 0x0000000000017941 */ /* 0x000fea0003800000 */
.L_x_117:
        /* <DEDUP_REMOVED lines=12> */
.L_x_120:
[----:B------:R-:W-:Y:S05]  /*78c0*/  BSYNC B1 ;  /* 0x0000000000017941 */ /* 0x000fea0003800000 */
.L_x_119:
        /* <DEDUP_REMOVED lines=12> */
.L_x_122:
[----:B------:R-:W-:Y:S05]  /*7990*/  BSYNC B1 ;  /* 0x0000000000017941 */ /* 0x000fea0003800000 */
.L_x_121:
        /* <DEDUP_REMOVED lines=12> */
.L_x_124:
[----:B------:R-:W-:Y:S05]  /*7a60*/  BSYNC B1 ;  /* 0x0000000000017941 */ /* 0x000fea0003800000 */
.L_x_123:
        /* <DEDUP_REMOVED lines=12> */
.L_x_126:
[----:B------:R-:W-:Y:S05]  /*7b30*/  BSYNC B1 ;  /* 0x0000000000017941 */ /* 0x000fea0003800000 */
.L_x_125:
        /* <DEDUP_REMOVED lines=12> */
.L_x_128:
[----:B------:R-:W-:Y:S05]  /*7c00*/  BSYNC B1 ;  /* 0x0000000000017941 */ /* 0x000fea0003800000 */
.L_x_127:
        /* <DEDUP_REMOVED lines=12> */
.L_x_130:
[----:B------:R-:W-:Y:S05]  /*7cd0*/  BSYNC B1 ;  /* 0x0000000000017941 */ /* 0x000fea0003800000 */
.L_x_129:
        /* <DEDUP_REMOVED lines=12> */
.L_x_132:
[----:B------:R-:W-:Y:S05]  /*7da0*/  BSYNC B1 ;  /* 0x0000000000017941 */ /* 0x000fea0003800000 */
.L_x_131:
        /* <DEDUP_REMOVED lines=12> */
.L_x_134:
[----:B------:R-:W-:Y:S05]  /*7e70*/  BSYNC B1 ;  /* 0x0000000000017941 */ /* 0x000fea0003800000 */
.L_x_133:
        /* <DEDUP_REMOVED lines=12> */
.L_x_136:
[----:B------:R-:W-:Y:S05]  /*7f40*/  BSYNC B1 ;  /* 0x0000000000017941 */ /* 0x000fea0003800000 */
.L_x_135:
        /* <DEDUP_REMOVED lines=12> */
.L_x_138:
[----:B------:R-:W-:Y:S05]  /*8010*/  BSYNC B1 ;  /* 0x0000000000017941 */ /* 0x000fea0003800000 */
.L_x_137:
        /* <DEDUP_REMOVED lines=12> */
.L_x_140:
[----:B------:R-:W-:Y:S05]  /*80e0*/  BSYNC B1 ;  /* 0x0000000000017941 */ /* 0x000fea0003800000 */
.L_x_139:
        /* <DEDUP_REMOVED lines=12> */
.L_x_142:
[----:B------:R-:W-:Y:S05]  /*81b0*/  BSYNC B1 ;  /* 0x0000000000017941 */ /* 0x000fea0003800000 */
.L_x_141:
        /* <DEDUP_REMOVED lines=12> */
.L_x_144:
[----:B------:R-:W-:Y:S05]  /*8280*/  BSYNC B1 ;  /* 0x0000000000017941 */ /* 0x000fea0003800000 */
.L_x_143:
        /* <DEDUP_REMOVED lines=12> */
.L_x_146:
[----:B------:R-:W-:Y:S05]  /*8350*/  BSYNC B1 ;  /* 0x0000000000017941 */ /* 0x000fea0003800000 */
.L_x_145:
        /* <DEDUP_REMOVED lines=12> */
.L_x_148:
[----:B------:R-:W-:Y:S05]  /*8420*/  BSYNC B1 ;  /* 0x0000000000017941 */ /* 0x000fea0003800000 */
.L_x_147:
        /* <DEDUP_REMOVED lines=12> */
.L_x_150:
[----:B------:R-:W-:Y:S05]  /*84f0*/  BSYNC B1 ;  /* 0x0000000000017941 */ /* 0x000fea0003800000 */
.L_x_149:
        /* <DEDUP_REMOVED lines=12> */
.L_x_152:
[----:B------:R-:W-:Y:S05]  /*85c0*/  BSYNC B1 ;  /* 0x0000000000017941 */ /* 0x000fea0003800000 */
.L_x_151:
        /* <DEDUP_REMOVED lines=12> */
.L_x_154:
[----:B------:R-:W-:Y:S05]  /*8690*/  BSYNC B1 ;  /* 0x0000000000017941 */ /* 0x000fea0003800000 */
.L_x_153:
        /* <DEDUP_REMOVED lines=12> */
.L_x_156:
[----:B------:R-:W-:Y:S05]  /*8760*/  BSYNC B1 ;  /* 0x0000000000017941 */ /* 0x000fea0003800000 */
.L_x_155:
        /* <DEDUP_REMOVED lines=12> */
.L_x_158:
[----:B------:R-:W-:Y:S05]  /*8830*/  BSYNC B1 ;  /* 0x0000000000017941 */ /* 0x000fea0003800000 */
.L_x_157:
        /* <DEDUP_REMOVED lines=12> */
.L_x_160:
[----:B------:R-:W-:Y:S05]  /*8900*/  BSYNC B1 ;  /* 0x0000000000017941 */ /* 0x000fea0003800000 */
.L_x_159:
        /* <DEDUP_REMOVED lines=12> */
.L_x_162:
[----:B------:R-:W-:Y:S05]  /*89d0*/  BSYNC B1 ;  /* 0x0000000000017941 */ /* 0x000fea0003800000 */
.L_x_161:
        /* <DEDUP_REMOVED lines=12> */
.L_x_164:
[----:B------:R-:W-:Y:S05]  /*8aa0*/  BSYNC B1 ;  /* 0x0000000000017941 */ /* 0x000fea0003800000 */
.L_x_163:
        /* <DEDUP_REMOVED lines=12> */
.L_x_166:
[----:B------:R-:W-:Y:S05]  /*8b70*/  BSYNC B1 ;  /* 0x0000000000017941 */ /* 0x000fea0003800000 */
.L_x_165:
        /* <DEDUP_REMOVED lines=12> */
.L_x_168:
[----:B------:R-:W-:Y:S05]  /*8c40*/  BSYNC B1 ;  /* 0x0000000000017941 */ /* 0x000fea0003800000 */
.L_x_167:
        /* <DEDUP_REMOVED lines=12> */
.L_x_170:
[----:B------:R-:W-:Y:S05]  /*8d10*/  BSYNC B1 ;  /* 0x0000000000017941 */ /* 0x000fea0003800000 */
.L_x_169:
        /* <DEDUP_REMOVED lines=12> */
.L_x_172:
[----:B------:R-:W-:Y:S05]  /*8de0*/  BSYNC B1 ;  /* 0x0000000000017941 */ /* 0x000fea0003800000 */
.L_x_171:
        /* <DEDUP_REMOVED lines=12> */
.L_x_174:
[----:B------:R-:W-:Y:S05]  /*8eb0*/  BSYNC B1 ;  /* 0x0000000000017941 */ /* 0x000fea0003800000 */
.L_x_173:
        /* <DEDUP_REMOVED lines=12> */
.L_x_176:
[----:B------:R-:W-:Y:S05]  /*8f80*/  BSYNC B1 ;  /* 0x0000000000017941 */ /* 0x000fea0003800000 */
.L_x_175:
        /* <DEDUP_REMOVED lines=12> */
.L_x_178:
[----:B------:R-:W-:Y:S05]  /*9050*/  BSYNC B1 ;  /* 0x0000000000017941 */ /* 0x000fea0003800000 */
.L_x_177:
        /* <DEDUP_REMOVED lines=12> */
.L_x_180:
[----:B------:R-:W-:Y:S05]  /*9120*/  BSYNC B1 ;  /* 0x0000000000017941 */ /* 0x000fea0003800000 */
.L_x_179:
        /* <DEDUP_REMOVED lines=12> */
.L_x_182:
[----:B------:R-:W-:Y:S05]  /*91f0*/  BSYNC B1 ;  /* 0x0000000000017941 */ /* 0x000fea0003800000 */
.L_x_181:
        /* <DEDUP_REMOVED lines=12> */
.L_x_184:
[----:B------:R-:W-:Y:S05]  /*92c0*/  BSYNC B1 ;  /* 0x0000000000017941 */ /* 0x000fea0003800000 */
.L_x_183:
[----:B-----5:R-:W-:Y:S01]  /*92d0*/  LOP3.LUT R32, R32, 0xff, RZ, 0xc0, !PT ;  /* 0x000000ff20207812 */ /* 0x020fe200078ec0ff */
[----:B------:R-:W-:Y:S01]  /*92e0*/  BSSY B1, `(.L_x_185) ;  /* 0x000000b000017945 */ /* 0x000fe20003800000 */
[----:B------:R-:W-:Y:S02]  /*92f0*/  ISETP.LT.OR P4, PT, R35, 0x99, !P0 ;  /* 0x000000992300780c */ /* 0x000fe40004781670 */
[----:B------:R-:W-:-:S05]  /*9300*/  F2FP.F16.E4M3.UNPACK_B R32, R32 ;  /* 0x00000020ff20723e */ /* 0x000fca00020006ff */
[----:B------:R-:W-:-:S05]  /*9310*/  HADD2.F32 R32, -RZ, R32.H0_H0 ;  /* 0x20000020ff207230 */ /* 0x000fca0000004100 */
[----:B------:R-:W-:-:S04]  /*9320*/  FMUL R32, R32, UR19 ;  /* 0x0000001320207c20 */ /* 0x000fc80008400000 */
[----:B------:R-:W-:Y:S01]  /*9330*/  FFMA R32, R23, UR20, R32 ;  /* 0x0000001417207c23 */ /* 0x000fe20008000020 */
[----:B------:R-:W-:-:S04]  /*9340*/  PRMT R23, RZ, 0x7610, R23 ;  /* 0x00007610ff177816 */ /* 0x000fc80000000017 */
[----:B-1----:R-:W-:-:S05]  /*9350*/  F2FP.SATFINITE.E4M3.F32.PACK_AB_MERGE_C R33, RZ, R32, RZ ;  /* 0x00000020ff21723e */ /* 0x002fca00048070ff */
[----:B------:R1:W-:Y:S01]  /*9360*/  @!P3 STG.E.U8 desc[UR16][R26.64+0x91], R33 ;  /* 0x000091211a00b986 */ /* 0x0003e2000c101110 */
[----:B------:R-:W-:Y:S05]  /*9370*/  @P4 BRA `(.L_x_186) ;  /* 0x0000000000044947 */ /* 0x000fea0003800000 */
[----:B------:R0:W5:Y:S02]  /*9380*/  LDG.E.U8 R23, desc[UR16][R28.64+0x98] ;  /* 0x000098101c177981 */ /* 0x000164000c1e1100 */
.L_x_186:
[----:B------:R-:W-:Y:S05]  /*9390*/  BSYNC B1 ;  /* 0x0000000000017941 */ /* 0x000fea0003800000 */
.L_x_185:
        /* <DEDUP_REMOVED lines=8> */
[----:B------:R-:W-:-:S05]  /*9420*/  F2FP.SATFINITE.E4M3.F32.PACK_AB_MERGE_C R23, RZ, R23, RZ ;  /* 0x00000017ff17723e */ /* 0x000fca00048070ff */
[----:B------:R0:W-:Y:S01]  /*9430*/  @!P4 STG.E.U8 desc[UR16][R24.64+0x98], R23 ;  /* 0x000098171800c986 */ /* 0x0001e2000c101110 */
[----:B------:R-:W-:Y:S05]  /*9440*/  @P3 BRA `(.L_x_188) ;  /* 0x0000000000043947 */ /* 0x000fea0003800000 */
[----:B------:R0:W5:Y:S02]  /*9450*/  LDG.E.U8 R22, desc[UR16][R28.64+0x99] ;  /* 0x000099101c167981 */ /* 0x000164000c1e1100 */
.L_x_188:
[----:B------:R-:W-:Y:S05]  /*9460*/  BSYNC B1 ;  /* 0x0000000000017941 */ /* 0x000fea0003800000 */
.L_x_187:
        /* <DEDUP_REMOVED lines=8> */
[----:B0-----:R-:W-:-:S05]  /*94f0*/  F2FP.SATFINITE.E4M3.F32.PACK_AB_MERGE_C R23, RZ, R22, RZ ;  /* 0x00000016ff17723e */ /* 0x001fca00048070ff */
[----:B------:R0:W-:Y:S01]  /*9500*/  @!P3 STG.E.U8 desc[UR16][R24.64+0x99], R23 ;  /* 0x000099171800b986 */ /* 0x0001e2000c101110 */
[----:B------:R-:W-:Y:S05]  /*9510*/  @P4 BRA `(.L_x_190) ;  /* 0x0000000000044947 */ /* 0x000fea0003800000 */
[----:B------:R0:W5:Y:S02]  /*9520*/  LDG.E.U8 R21, desc[UR16][R30.64+0x98] ;  /* 0x000098101e157981 */ /* 0x000164000c1e1100 */
.L_x_190:
[----:B------:R-:W-:Y:S05]  /*9530*/  BSYNC B1 ;  /* 0x0000000000017941 */ /* 0x000fea0003800000 */
.L_x_189:
        /* <DEDUP_REMOVED lines=12> */
.L_x_192:
[----:B------:R-:W-:Y:S05]  /*9600*/  BSYNC B1 ;  /* 0x0000000000017941 */ /* 0x000fea0003800000 */
.L_x_191:
        /* <DEDUP_REMOVED lines=12> */
.L_x_194:
[----:B------:R-:W-:Y:S05]  /*96d0*/  BSYNC B1 ;  /* 0x0000000000017941 */ /* 0x000fea0003800000 */
.L_x_193:
        /* <DEDUP_REMOVED lines=12> */
.L_x_196:
[----:B------:R-:W-:Y:S05]  /*97a0*/  BSYNC B1 ;  /* 0x0000000000017941 */ /* 0x000fea0003800000 */
.L_x_195:
        /* <DEDUP_REMOVED lines=12> */
.L_x_198:
[----:B------:R-:W-:Y:S05]  /*9870*/  BSYNC B1 ;  /* 0x0000000000017941 */ /* 0x000fea0003800000 */
.L_x_197:
        /* <DEDUP_REMOVED lines=12> */
.L_x_200:
[----:B------:R-:W-:Y:S05]  /*9940*/  BSYNC B1 ;  /* 0x0000000000017941 */ /* 0x000fea0003800000 */
.L_x_199:
        /* <DEDUP_REMOVED lines=12> */
.L_x_202:
[----:B------:R-:W-:Y:S05]  /*9a10*/  BSYNC B1 ;  /* 0x0000000000017941 */ /* 0x000fea0003800000 */
.L_x_201:
        /* <DEDUP_REMOVED lines=12> */
.L_x_204:
[----:B------:R-:W-:Y:S05]  /*9ae0*/  BSYNC B1 ;  /* 0x0000000000017941 */ /* 0x000fea0003800000 */
.L_x_203:
        /* <DEDUP_REMOVED lines=12> */
.L_x_206:
[----:B------:R-:W-:Y:S05]  /*9bb0*/  BSYNC B1 ;  /* 0x0000000000017941 */ /* 0x000fea0003800000 */
.L_x_205:
        /* <DEDUP_REMOVED lines=12> */
.L_x_208:
[----:B------:R-:W-:Y:S05]  /*9c80*/  BSYNC B1 ;  /* 0x0000000000017941 */ /* 0x000fea0003800000 */
.L_x_207:
        /* <DEDUP_REMOVED lines=12> */
.L_x_210:
[----:B------:R-:W-:Y:S05]  /*9d50*/  BSYNC B1 ;  /* 0x0000000000017941 */ /* 0x000fea0003800000 */
.L_x_209:
        /* <DEDUP_REMOVED lines=12> */
.L_x_212:
[----:B------:R-:W-:Y:S05]  /*9e20*/  BSYNC B1 ;  /* 0x0000000000017941 */ /* 0x000fea0003800000 */
.L_x_211:
        /* <DEDUP_REMOVED lines=12> */
.L_x_214:
[----:B------:R-:W-:Y:S05]  /*9ef0*/  BSYNC B1 ;  /* 0x0000000000017941 */ /* 0x000fea0003800000 */
.L_x_213:
        /* <DEDUP_REMOVED lines=12> */
.L_x_216:
[----:B------:R-:W-:Y:S05]  /*9fc0*/  BSYNC B1 ;  /* 0x0000000000017941 */ /* 0x000fea0003800000 */
.L_x_215:
        /* <DEDUP_REMOVED lines=12> */
.L_x_218:
[----:B------:R-:W-:Y:S05]  /*a090*/  BSYNC B1 ;  /* 0x0000000000017941 */ /* 0x000fea0003800000 */
.L_x_217:
        /* <DEDUP_REMOVED lines=12> */
.L_x_220:
[----:B------:R-:W-:Y:S05]  /*a160*/  BSYNC B1 ;  /* 0x0000000000017941 */ /* 0x000fea0003800000 */
.L_x_219:
        /* <DEDUP_REMOVED lines=12> */
.L_x_222:
[----:B------:R-:W-:Y:S05]  /*a230*/  BSYNC B1 ;  /* 0x0000000000017941 */ /* 0x000fea0003800000 */
.L_x_221:
        /* <DEDUP_REMOVED lines=12> */
.L_x_224:
[----:B------:R-:W-:Y:S05]  /*a300*/  BSYNC B1 ;  /* 0x0000000000017941 */ /* 0x000fea0003800000 */
.L_x_223:
        /* <DEDUP_REMOVED lines=12> */
.L_x_226:
[----:B------:R-:W-:Y:S05]  /*a3d0*/  BSYNC B1 ;  /* 0x0000000000017941 */ /* 0x000fea0003800000 */
.L_x_225:
        /* <DEDUP_REMOVED lines=12> */
.L_x_228:
[----:B------:R-:W-:Y:S05]  /*a4a0*/  BSYNC B1 ;  /* 0x0000000000017941 */ /* 0x000fea0003800000 */
.L_x_227:
[----:B-----5:R-:W-:Y:S01]  /*a4b0*/  LOP3.LUT R2, R2, 0xff, RZ, 0xc0, !PT ;  /* 0x000000ff02027812 */ /* 0x020fe200078ec0ff */
[----:B------:R-:W-:Y:S01]  /*a4c0*/  BSSY B1, `(.L_x_229) ;  /* 0x000000b000017945 */ /* 0x000fe20003800000 */
[----:B------:R-:W-:Y:S02]  /*a4d0*/  ISETP.LT.OR P4, PT, R35, 0xc1, !P1 ;  /* 0x000000c12300780c */ /* 0x000fe40004f81670 */
[----:B------:R-:W-:-:S05]  /*a4e0*/  F2FP.F16.E4M3.UNPACK_B R2, R2 ;  /* 0x00000002ff02723e */ /* 0x000fca00020006ff */
[----:B------:R-:W-:-:S05]  /*a4f0*/  HADD2.F32 R2, -RZ, R2.H0_H0 ;  /* 0x20000002ff027230 */ /* 0x000fca0000004100 */
[----:B0-----:R-:W-:-:S04]  /*a500*/  FMUL R3, R2, UR19 ;  /* 0x0000001302037c20 */ /* 0x001fc80008400000 */
[----:B------:R-:W-:Y:S01]  /*a510*/  FFMA R3, R0, UR20, R3 ;  /* 0x0000001400037c23 */ /* 0x000fe20008000003 */
[----:B------:R-:W-:-:S04]  /*a520*/  PRMT R0, RZ, 0x7610, R0 ;  /* 0x00007610ff007816 */ /* 0x000fc80000000000 */
[----:B------:R-:W-:-:S05]  /*a530*/  F2FP.SATFINITE.E4M3.F32.PACK_AB_MERGE_C R3, RZ, R3, RZ ;  /* 0x00000003ff03723e */ /* 0x000fca00048070ff */
[----:B------:R0:W-:Y:S01]  /*a540*/  @!P3 STG.E.U8 desc[UR16][R24.64+0xc1], R3 ;  /* 0x0000c1031800b986 */ /* 0x0001e2000c101110 */
[----:B------:R-:W-:Y:S05]  /*a550*/  @P4 BRA `(.L_x_230) ;  /* 0x0000000000044947 */ /* 0x000fea0003800000 */
[----:B------:R0:W5:Y:S02]  /*a560*/  LDG.E.U8 R0, desc[UR16][R30.64+0xc0] ;  /* 0x0000c0101e007981 */ /* 0x000164000c1e1100 */
.L_x_230:
[----:B------:R-:W-:Y:S05]  /*a570*/  BSYNC B1 ;  /* 0x0000000000017941 */ /* 0x000fea0003800000 */
.L_x_229:
[----:B------:R-:W2:Y:S01]  /*a580*/  LDL.LU R2, [R1] ;  /* 0x0000000001027983 */ /* 0x000ea20000300800 */
[----:B-----5:R-:W-:Y:S01]  /*a590*/  LOP3.LUT R0, R0, 0xff, RZ, 0xc0, !PT ;  /* 0x000000ff00007812 */ /* 0x020fe200078ec0ff */
[----:B------:R-:W-:Y:S01]  /*a5a0*/  BSSY B1, `(.L_x_231) ;  /* 0x000000b000017945 */ /* 0x000fe20003800000 */
[----:B------:R-:W-:Y:S02]  /*a5b0*/  ISETP.LT.OR P3, PT, R35, 0xc2, !P1 ;  /* 0x000000c22300780c */ /* 0x000fe40004f61670 */
[----:B------:R-:W-:-:S05]  /*a5c0*/  F2FP.F16.E4M3.UNPACK_B R0, R0 ;  /* 0x00000000ff00723e */ /* 0x000fca00020006ff */
[----:B------:R-:W-:-:S05]  /*a5d0*/  HADD2.F32 R0, -RZ, R0.H0_H0 ;  /* 0x20000000ff007230 */ /* 0x000fca0000004100 */
[----:B------:R-:W-:-:S04]  /*a5e0*/  FMUL R0, R0, UR19 ;  /* 0x0000001300007c20 */ /* 0x000fc80008400000 */
[----:B--2---:R-:W-:-:S05]  /*a5f0*/  FFMA R0, R2, UR20, R0 ;  /* 0x0000001402007c23 */ /* 0x004fca0008000000 */
[----:B0-----:R-:W-:Y:S02]  /*a600*/  F2FP.SATFINITE.E4M3.F32.PACK_AB_MERGE_C R3, RZ, R0, RZ ;  /* 0x00000000ff03723e */ /* 0x001fe400048070ff */
[----:B------:R-:W-:-:S03]  /*a610*/  PRMT R0, RZ, 0x7610, R0 ;  /* 0x00007610ff007816 */ /* 0x000fc60000000000 */
[----:B------:R0:W-:Y:S01]  /*a620*/  @!P4 STG.E.U8 desc[UR16][R26.64+0xc0], R3 ;  /* 0x0000c0031a00c986 */ /* 0x0001e2000c101110 */
[----:B------:R-:W-:Y:S05]  /*a630*/  @P3 BRA `(.L_x_232) ;  /* 0x0000000000043947 */ /* 0x000fea0003800000 */
[----:B------:R2:W5:Y:S02]  /*a640*/  LDG.E.U8 R0, desc[UR16][R30.64+0xc1] ;  /* 0x0000c1101e007981 */ /* 0x000564000c1e1100 */
.L_x_232:
[----:B------:R-:W-:Y:S05]  /*a650*/  BSYNC B1 ;  /* 0x0000000000017941 */ /* 0x000fea0003800000 */
.L_x_231:
[----:B------:R-:W3:Y:S01]  /*a660*/  LDL.LU R2, [R1+0x4] ;  /* 0x0000040001027983 */ /* 0x000ee20000300800 */
[----:B-----5:R-:W-:Y:S01]  /*a670*/  LOP3.LUT R0, R0, 0xff, RZ, 0xc0, !PT ;  /* 0x000000ff00007812 */ /* 0x020fe200078ec0ff */
[----:B------:R-:W-:Y:S01]  /*a680*/  BSSY B1, `(.L_x_233) ;  /* 0x000000b000017945 */ /* 0x000fe20003800000 */
[----:B------:R-:W-:Y:S02]  /*a690*/  ISETP.LT.OR P4, PT, R35, 0xc9, !P0 ;  /* 0x000000c92300780c */ /* 0x000fe40004781670 */
[----:B------:R-:W-:-:S05]  /*a6a0*/  F2FP.F16.E4M3.UNPACK_B R0, R0 ;  /* 0x00000000ff00723e */ /* 0x000fca00020006ff */
[----:B------:R-:W-:-:S05]  /*a6b0*/  HADD2.F32 R0, -RZ, R0.H0_H0 ;  /* 0x20000000ff007230 */ /* 0x000fca0000004100 */
[----:B------:R-:W-:-:S04]  /*a6c0*/  FMUL R0, R0, UR19 ;  /* 0x0000001300007c20 */ /* 0x000fc80008400000 */
[----:B---3--:R-:W-:-:S05]  /*a6d0*/  FFMA R0, R2, UR20, R0 ;  /* 0x0000001402007c23 */ /* 0x008fca0008000000 */
[----:B0-----:R-:W-:Y:S02]  /*a6e0*/  F2FP.SATFINITE.E4M3.F32.PACK_AB_MERGE_C R3, RZ, R0, RZ ;  /* 0x00000000ff03723e */ /* 0x001fe400048070ff */
[----:B------:R-:W-:-:S03]  /*a6f0*/  PRMT R0, RZ, 0x7610, R0 ;  /* 0x00007610ff007816 */ /* 0x000fc60000000000 */
[----:B------:R0:W-:Y:S01]  /*a700*/  @!P3 STG.E.U8 desc[UR16][R26.64+0xc1], R3 ;  /* 0x0000c1031a00b986 */ /* 0x0001e2000c101110 */
[----:B------:R-:W-:Y:S05]  /*a710*/  @P4 BRA `(.L_x_234) ;  /* 0x0000000000044947 */ /* 0x000fea0003800000 */
[----:B------:R3:W5:Y:S02]  /*a720*/  LDG.E.U8 R0, desc[UR16][R28.64+0xc8] ;  /* 0x0000c8101c007981 */ /* 0x000764000c1e1100 */
.L_x_234:
[----:B------:R-:W-:Y:S05]  /*a730*/  BSYNC B1 ;  /* 0x0000000000017941 */ /* 0x000fea0003800000 */
.L_x_233:
[----:B------:R-:W2:Y:S01]  /*a740*/  LDL.LU R2, [R1+0x8] ;  /* 0x0000080001027983 */ /* 0x000ea20000300800 */
        /* <DEDUP_REMOVED lines=12> */
.L_x_236:
[----:B------:R-:W-:Y:S05]  /*a810*/  BSYNC B1 ;  /* 0x0000000000017941 */ /* 0x000fea0003800000 */
.L_x_235:
        /* <DEDUP_REMOVED lines=13> */
.L_x_238:
[----:B------:R-:W-:Y:S05]  /*a8f0*/  BSYNC B1 ;  /* 0x0000000000017941 */ /* 0x000fea0003800000 */
.L_x_237:
        /* <DEDUP_REMOVED lines=13> */
.L_x_240:
[----:B------:R-:W-:Y:S05]  /*a9d0*/  BSYNC B1 ;  /* 0x0000000000017941 */ /* 0x000fea0003800000 */
.L_x_239:
        /* <DEDUP_REMOVED lines=13> */
.L_x_242:
[----:B------:R-:W-:Y:S05]  /*aab0*/  BSYNC B1 ;  /* 0x0000000000017941 */ /* 0x000fea0003800000 */
.L_x_241:
        /* <DEDUP_REMOVED lines=13> */
.L_x_244:
[----:B------:R-:W-:Y:S05]  /*ab90*/  BSYNC B1 ;  /* 0x0000000000017941 */ /* 0x000fea0003800000 */
.L_x_243:
        /* <DEDUP_REMOVED lines=13> */
.L_x_246:
[----:B------:R-:W-:Y:S05]  /*ac70*/  BSYNC B1 ;  /* 0x0000000000017941 */ /* 0x000fea0003800000 */
.L_x_245:
        /* <DEDUP_REMOVED lines=13> */
.L_x_248:
[----:B------:R-:W-:Y:S05]  /*ad50*/  BSYNC B1 ;  /* 0x0000000000017941 */ /* 0x000fea0003800000 */
.L_x_247:
        /* <DEDUP_REMOVED lines=13> */
.L_x_250:
[----:B------:R-:W-:Y:S05]  /*ae30*/  BSYNC B1 ;  /* 0x0000000000017941 */ /* 0x000fea0003800000 */
.L_x_249:
        /* <DEDUP_REMOVED lines=13> */
.L_x_252:
[----:B------:R-:W-:Y:S05]  /*af10*/  BSYNC B1 ;  /* 0x0000000000017941 */ /* 0x000fea0003800000 */
.L_x_251:
        /* <DEDUP_REMOVED lines=13> */
.L_x_254:
[----:B------:R-:W-:Y:S05]  /*aff0*/  BSYNC B1 ;  /* 0x0000000000017941 */ /* 0x000fea0003800000 */
.L_x_253:
        /* <DEDUP_REMOVED lines=13> */
.L_x_256:
[----:B------:R-:W-:Y:S05]  /*b0d0*/  BSYNC B1 ;  /* 0x0000000000017941 */ /* 0x000fea0003800000 */
.L_x_255:
        /* <DEDUP_REMOVED lines=13> */
.L_x_258:
[----:B------:R-:W-:Y:S05]  /*b1b0*/  BSYNC B1 ;  /* 0x0000000000017941 */ /* 0x000fea0003800000 */
.L_x_257:
        /* <DEDUP_REMOVED lines=13> */
.L_x_260:
[----:B------:R-:W-:Y:S05]  /*b290*/  BSYNC B1 ;  /* 0x0000000000017941 */ /* 0x000fea0003800000 */
.L_x_259:
        /* <DEDUP_REMOVED lines=13> */
.L_x_262:
[----:B------:R-:W-:Y:S05]  /*b370*/  BSYNC B1 ;  /* 0x0000000000017941 */ /* 0x000fea0003800000 */
.L_x_261:
        /* <DEDUP_REMOVED lines=13> */
.L_x_264:
[----:B------:R-:W-:Y:S05]  /*b450*/  BSYNC B1 ;  /* 0x0000000000017941 */ /* 0x000fea0003800000 */
.L_x_263:
        /* <DEDUP_REMOVED lines=13> */
.L_x_266:
[----:B------:R-:W-:Y:S05]  /*b530*/  BSYNC B1 ;  /* 0x0000000000017941 */ /* 0x000fea0003800000 */
.L_x_265:
        /* <DEDUP_REMOVED lines=13> */
.L_x_268:
[----:B------:R-:W-:Y:S05]  /*b610*/  BSYNC B1 ;  /* 0x0000000000017941 */ /* 0x000fea0003800000 */
.L_x_267:
        /* <DEDUP_REMOVED lines=13> */
.L_x_270:
[----:B------:R-:W-:Y:S05]  /*b6f0*/  BSYNC B1 ;  /* 0x0000000000017941 */ /* 0x000fea0003800000 */
.L_x_269:
        /* <DEDUP_REMOVED lines=13> */
.L_x_272:
[----:B------:R-:W-:Y:S05]  /*b7d0*/  BSYNC B1 ;  /* 0x0000000000017941 */ /* 0x000fea0003800000 */
.L_x_271:
        /* <DEDUP_REMOVED lines=13> */
.L_x_274:
[----:B------:R-:W-:Y:S05]  /*b8b0*/  BSYNC B1 ;  /* 0x0000000000017941 */ /* 0x000fea0003800000 */
.L_x_273:
        /* <DEDUP_REMOVED lines=13> */
.L_x_276:
[----:B------:R-:W-:Y:S05]  /*b990*/  BSYNC B1 ;  /* 0x0000000000017941 */ /* 0x000fea0003800000 */
.L_x_275:
        /* <DEDUP_REMOVED lines=13> */
.L_x_278:
[----:B------:R-:W-:Y:S05]  /*ba70*/  BSYNC B1 ;  /* 0x0000000000017941 */ /* 0x000fea0003800000 */
.L_x_277:
        /* <DEDUP_REMOVED lines=13> */
.L_x_280:
[----:B------:R-:W-:Y:S05]  /*bb50*/  BSYNC B1 ;  /* 0x0000000000017941 */ /* 0x000fea0003800000 */
.L_x_279:
        /* <DEDUP_REMOVED lines=13> */
.L_x_282:
[----:B------:R-:W-:Y:S05]  /*bc30*/  BSYNC B1 ;  /* 0x0000000000017941 */ /* 0x000fea0003800000 */
.L_x_281:
        /* <DEDUP_REMOVED lines=13> */
.L_x_284:
[----:B------:R-:W-:Y:S05]  /*bd10*/  BSYNC B1 ;  /* 0x0000000000017941 */ /* 0x000fea0003800000 */
.L_x_283:
        /* <DEDUP_REMOVED lines=13> */
.L_x_286:
[----:B------:R-:W-:Y:S05]  /*bdf0*/  BSYNC B1 ;  /* 0x0000000000017941 */ /* 0x000fea0003800000 */
.L_x_285:
        /* <DEDUP_REMOVED lines=13> */
.L_x_288:
[----:B------:R-:W-:Y:S05]  /*bed0*/  BSYNC B1 ;  /* 0x0000000000017941 */ /* 0x000fea0003800000 */
.L_x_287:
[----:B------:R-:W-:Y:S05]  /*bee0*/  @P1 BRA `(.L_x_289) ;  /* 0x0000002000a41947 */ /* 0x000fea0003800000 */
[----:B------:R-:W2:Y:S01]  /*bef0*/  LDL.LU R2, [R1+0x74] ;  /* 0x0000740001027983 */ /* 0x000ea20000300800 */
[----:B-----5:R-:W-:-:S04]  /*bf00*/  LOP3.LUT R0, R0, 0xff, RZ, 0xc0, !PT ;  /* 0x000000ff00007812 */ /* 0x020fc800078ec0ff */
[----:B------:R-:W-:-:S05]  /*bf10*/  F2FP.F16.E4M3.UNPACK_B R0, R0 ;  /* 0x00000000ff00723e */ /* 0x000fca00020006ff */
[----:B------:R-:W-:-:S05]  /*bf20*/  HADD2.F32 R0, -RZ, R0.H0_H0 ;  /* 0x20000000ff007230 */ /* 0x000fca0000004100 */
[----:B------:R-:W-:-:S04]  /*bf30*/  FMUL R0, R0, UR19 ;  /* 0x0000001300007c20 */ /* 0x000fc80008400000 */
[----:B--2---:R-:W-:-:S05]  /*bf40*/  FFMA R0, R2, UR20, R0 ;  /* 0x0000001402007c23 */ /* 0x004fca0008000000 */
[----:B0-----:R-:W-:-:S05]  /*bf50*/  F2FP.SATFINITE.E4M3.F32.PACK_AB_MERGE_C R3, RZ, R0, RZ ;  /* 0x00000000ff03723e */ /* 0x001fca00048070ff */
[----:B------:R0:W-:Y:S01]  /*bf60*/  STG.E.U8 desc[UR16][R26.64+0xf9], R3 ;  /* 0x0000f9031a007986 */ /* 0x0001e2000c101110 */
[----:B------:R-:W-:Y:S05]  /*bf70*/  BRA `(.L_x_289) ;  /* 0x0000002000807947 */ /* 0x000fea0003800000 */
.L_x_32:
[----:B------:R-:W-:Y:S01]  /*bf80*/  ISETP.GE.AND P1, PT, R38, 0x1, PT ;  /* 0x000000012600780c */ /* 0x000fe20003f26270 */
[----:B------:R-:W-:Y:S01]  /*bf90*/  FMUL R226, R226, UR20 ;  /* 0x00000014e2e27c20 */ /* 0x000fe20008400000 */
[----:B------:R-:W2:Y:S01]  /*bfa0*/  LDL.LU R227, [R1+0x10] ;  /* 0x0000100001e37983 */ /* 0x000ea20000300800 */
[----:B------:R-:W-:Y:S01]  /*bfb0*/  ISETP.GE.AND P0, PT, R38, 0x9, PT ;  /* 0x000000092600780c */ /* 0x000fe20003f06270 */
[----:B------:R-:W-:Y:S01]  /*bfc0*/  FMUL R225, R225, UR20 ;  /* 0x00000014e1e17c20 */ /* 0x000fe20008400000 */
[C---:B------:R-:W-:Y:S02]  /*bfd0*/  ISETP.LT.OR P4, PT, R35.reuse, 0x1, !P1 ;  /* 0x000000012300780c */ /* 0x040fe40004f81670 */
[C---:B------:R-:W-:Y:S02]  /*bfe0*/  ISETP.LT.OR P5, PT, R35.reuse, 0x2, !P1 ;  /* 0x000000022300780c */ /* 0x040fe40004fa1670 */
[----:B------:R-:W-:Y:S02]  /*bff0*/  F2FP.SATFINITE.E4M3.F32.PACK_AB_MERGE_C R29, RZ, R226, RZ ;  /* 0x000000e2ff1d723e */ /* 0x000fe400048070ff */
[C---:B------:R-:W-:Y:S01]  /*c000*/  ISETP.LT.OR P3, PT, R35.reuse, 0x1, !P0 ;  /* 0x000000012300780c */ /* 0x040fe20004761670 */
[----:B------:R-:W-:Y:S01]  /*c010*/  FMUL R224, R224, UR20 ;  /* 0x00000014e0e07c20 */ /* 0x000fe20008400000 */
[----:B------:R-:W-:Y:S01]  /*c020*/  ISETP.LT.OR P6, PT, R35, 0xa, !P1 ;  /* 0x0000000a2300780c */ /* 0x000fe20004fc1670 */
[----:B------:R-:W-:Y:S01]  /*c030*/  FMUL R223, R223, UR20 ;  /* 0x00000014dfdf7c20 */ /* 0x000fe20008400000 */
[----:B------:R-:W-:Y:S01]  /*c040*/  F2FP.SATFINITE.E4M3.F32.PACK_AB_MERGE_C R225, RZ, R225, RZ ;  /* 0x000000e1ffe1723e */ /* 0x000fe200048070ff */
[----:B------:R-:W-:Y:S01]  /*c050*/  FMUL R221, R221, UR20 ;  /* 0x00000014dddd7c20 */ /* 0x000fe20008400000 */
[----:B------:R-:W-:Y:S01]  /*c060*/  FMUL R222, R222, UR20 ;  /* 0x00000014dede7c20 */ /* 0x000fe20008400000 */
[----:B------:R0:W-:Y:S01]  /*c070*/  @!P4 STG.E.U8 desc[UR16][R24.64], R29 ;  /* 0x0000001d1800c986 */ /* 0x0001e2000c101110 */
[----:B------:R-:W-:-:S02]  /*c080*/  ISETP.LT.OR P4, PT, R35, 0x2, !P0 ;  /* 0x000000022300780c */ /* 0x000fc40004781670 */
[----:B------:R-:W-:Y:S01]  /*c090*/  F2FP.SATFINITE.E4M3.F32.PACK_AB_MERGE_C R31, RZ, R224, RZ ;  /* 0x000000e0ff1f723e */ /* 0x000fe200048070ff */
[----:B------:R1:W-:Y:S01]  /*c0a0*/  @!P5 STG.E.U8 desc[UR16][R24.64+0x1], R225 ;  /* 0x000001e11800d986 */ /* 0x0003e2000c101110 */
[C---:B------:R-:W-:Y:S02]  /*c0b0*/  ISETP.LT.OR P5, PT, R35.reuse, 0x9, !P1 ;  /* 0x000000092300780c */ /* 0x040fe40004fa1670 */
[----:B------:R-:W-:Y:S01]  /*c0c0*/  F2FP.SATFINITE.E4M3.F32.PACK_AB_MERGE_C R223, RZ, R223, RZ ;  /* 0x000000dfffdf723e */ /* 0x000fe200048070ff */
[----:B------:R-:W-:Y:S01]  /*c0d0*/  FMUL R220, R220, UR20 ;  /* 0x00000014dcdc7c20 */ /* 0x000fe20008400000 */
[----:B------:R-:W-:Y:S01]  /*c0e0*/  F2FP.SATFINITE.E4M3.F32.PACK_AB_MERGE_C R221, RZ, R221, RZ ;  /* 0x000000ddffdd723e */ /* 0x000fe200048070ff */
[----:B------:R-:W-:Y:S01]  /*c0f0*/  @!P3 STG.E.U8 desc[UR16][R26.64], R31 ;  /* 0x0000001f1a00b986 */ /* 0x000fe2000c101110 */
[----:B------:R-:W-:-:S03]  /*c100*/  ISETP.LT.OR P3, PT, R35, 0x9, !P0 ;  /* 0x000000092300780c */ /* 0x000fc60004761670 */
[----:B------:R-:W-:Y:S01]  /*c110*/  @!P4 STG.E.U8 desc[UR16][R26.64+0x1], R223 ;  /* 0x000001df1a00c986 */ /* 0x000fe2000c101110 */
[----:B------:R-:W-:-:S03]  /*c120*/  ISETP.LT.OR P4, PT, R35, 0xa, !P0 ;  /* 0x0000000a2300780c */ /* 0x000fc60004781670 */
[----:B------:R-:W-:Y:S01]  /*c130*/  @!P6 STG.E.U8 desc[UR16][R24.64+0x9], R221 ;  /* 0x000009dd1800e986 */ /* 0x000fe2000c101110 */
[----:B------:R-:W-:Y:S01]  /*c140*/  ISETP.LT.OR P6, PT, R35, 0x12, !P1 ;  /* 0x000000122300780c */ /* 0x000fe20004fc1670 */
[----:B------:R-:W-:Y:S01]  /*c150*/  FMUL R219, R219, UR20 ;  /* 0x00000014dbdb7c20 */ /* 0x000fe20008400000 */
[----:B0-----:R-:W-:Y:S01]  /*c160*/  F2FP.SATFINITE.E4M3.F32.PACK_AB_MERGE_C R29, RZ, R222, RZ ;  /* 0x000000deff1d723e */ /* 0x001fe200048070ff */
[----:B------:R-:W-:Y:S01]  /*c170*/  FMUL R217, R217, UR20 ;  /* 0x00000014d9d97c20 */ /* 0x000fe20008400000 */
[----:B------:R-:W3:Y:S01]  /*c180*/  LDL.LU R226, [R1+0xc] ;  /* 0x00000c0001e27983 */ /* 0x000ee20000300800 */
[----:B------:R-:W-:Y:S02]  /*c190*/  F2FP.SATFINITE.E4M3.F32.PACK_AB_MERGE_C R33, RZ, R220, RZ ;  /* 0x000000dcff21723e */ /* 0x000fe400048070ff */
[----:B------:R-:W-:Y:S01]  /*c1a0*/  F2FP.SATFINITE.E4M3.F32.PACK_AB_MERGE_C R219, RZ, R219, RZ ;  /* 0x000000dbffdb723e */ /* 0x000fe200048070ff */
[----:B------:R0:W-:Y:S01]  /*c1b0*/  @!P5 STG.E.U8 desc[UR16][R24.64+0x8], R29 ;  /* 0x0000081d1800d986 */ /* 0x0001e2000c101110 */
[----:B------:R-:W-:-:S02]  /*c1c0*/  ISETP.LT.OR P5, PT, R35, 0x11, !P1 ;  /* 0x000000112300780c */ /* 0x000fc40004fa1670 */
[----:B------:R-:W-:Y:S01]  /*c1d0*/  F2FP.SATFINITE.E4M3.F32.PACK_AB_MERGE_C R217, RZ, R217, RZ ;  /* 0x000000d9ffd9723e */ /* 0x000fe200048070ff */
[----:B-1----:R-:W4:Y:S01]  /*c1e0*/  LDL.LU R225, [R1+0x8] ;  /* 0x0000080001e17983 */ /* 0x002f220000300800 */
[----:B------:R-:W-:-:S03]  /*c1f0*/  FMUL R218, R218, UR20 ;  /* 0x00000014dada7c20 */ /* 0x000fc60008400000 */
[----:B------:R-:W3:Y:S04]  /*c200*/  LDL.LU R224, [R1+0x4] ;  /* 0x0000040001e07983 */ /* 0x000ee80000300800 */
[----:B------:R-:W4:Y:S01]  /*c210*/  LDL.LU R222, [R1] ;  /* 0x0000000001de7983 */ /* 0x000f220000300800 */
[----:B0-----:R-:W-:Y:S01]  /*c220*/  F2FP.SATFINITE.E4M3.F32.PACK_AB_MERGE_C R29, RZ, R218, RZ ;  /* 0x000000daff1d723e */ /* 0x001fe200048070ff */
[----:B------:R-:W-:Y:S01]  /*c230*/  FMUL R216, R216, UR20 ;  /* 0x00000014d8d87c20 */ /* 0x000fe20008400000 */
[----:B------:R-:W-:Y:S01]  /*c240*/  FMUL R215, R215, UR20 ;  /* 0x00000014d7d77c20 */ /* 0x000fe20008400000 */
[----:B------:R0:W-:Y:S01]  /*c250*/  @!P3 STG.E.U8 desc[UR16][R26.64+0x8], R33 ;  /* 0x000008211a00b986 */ /* 0x0001e2000c101110 */
[----:B------:R-:W-:Y:S01]  /*c260*/  ISETP.LT.OR P3, PT, R35, 0x11, !P0 ;  /* 0x000000112300780c */ /* 0x000fe20004761670 */
[----:B------:R-:W-:Y:S01]  /*c270*/  FMUL R213, R213, UR20 ;  /* 0x00000014d5d57c20 */ /* 0x000fe20008400000 */
[----:B------:R-:W-:Y:S01]  /*c280*/  F2FP.SATFINITE.E4M3.F32.PACK_AB_MERGE_C R31, RZ, R216, RZ ;  /* 0x000000d8ff1f723e */ /* 0x000fe200048070ff */
[----:B------:R-:W-:Y:S01]  /*c290*/  @!P4 STG.E.U8 desc[UR16][R26.64+0x9], R219 ;  /* 0x000009db1a00c986 */ /* 0x000fe2000c101110 */
[C---:B------:R-:W-:Y:S01]  /*c2a0*/  ISETP.LT.OR P4, PT, R35.reuse, 0x12, !P0 ;  /* 0x000000122300780c */ /* 0x040fe20004781670 */
[----:B------:R-:W-:Y:S01]  /*c2b0*/  FMUL R214, R214, UR20 ;  /* 0x00000014d6d67c20 */ /* 0x000fe20008400000 */
[----:B------:R-:W-:Y:S01]  /*c2c0*/  F2FP.SATFINITE.E4M3.F32.PACK_AB_MERGE_C R215, RZ, R215, RZ ;  /* 0x000000d7ffd7723e */ /* 0x000fe200048070ff */
[----:B------:R-:W-:Y:S01]  /*c2d0*/  @!P6 STG.E.U8 desc[UR16][R24.64+0x11], R217 ;  /* 0x000011d91800e986 */ /* 0x000fe2000c101110 */
[C---:B------:R-:W-:Y:S01]  /*c2e0*/  ISETP.LT.OR P6, PT, R35.reuse, 0x1a, !P1 ;  /* 0x0000001a2300780c */ /* 0x040fe20004fc1670 */
[----:B------:R-:W-:Y:S01]  /*c2f0*/  FMUL R212, R212, UR20 ;  /* 0x00000014d4d47c20 */ /* 0x000fe20008400000 */
[----:B------:R-:W-:Y:S01]  /*c300*/  F2FP.SATFINITE.E4M3.F32.PACK_AB_MERGE_C R213, RZ, R213, RZ ;  /* 0x000000d5ffd5723e */ /* 0x000fe200048070ff */
[----:B------:R1:W-:Y:S01]  /*c310*/  @!P5 STG.E.U8 desc[UR16][R24.64+0x10], R29 ;  /* 0x0000101d1800d986 */ /* 0x0003e2000c101110 */
[----:B------:R-:W-:Y:S01]  /*c320*/  ISETP.LT.OR P5, PT, R35, 0x19, !P1 ;  /* 0x000000192300780c */ /* 0x000fe20004fa1670 */
[----:B------:R-:W-:Y:S01]  /*c330*/  FMUL R211, R211, UR20 ;  /* 0x00000014d3d37c20 */ /* 0x000fe20008400000 */
[----:B------:R-:W-:Y:S01]  /*c340*/  FMUL R209, R209, UR20 ;  /* 0x00000014d1d17c20 */ /* 0x000fe20008400000 */
[----:B------:R1:W-:Y:S01]  /*c350*/  @!P3 STG.E.U8 desc[UR16][R26.64+0x10], R31 ;  /* 0x0000101f1a00b986 */ /* 0x0003e2000c101110 */
[C---:B------:R-:W-:Y:S01]  /*c360*/  ISETP.LT.OR P3, PT, R35.reuse, 0x19, !P0 ;  /* 0x000000192300780c */ /* 0x040fe20004761670 */
[----:B------:R-:W-:Y:S01]  /*c370*/  FMUL R210, R210, UR20 ;  /* 0x00000014d2d27c20 */ /* 0x000fe20008400000 */
[----:B0-----:R-:W-:Y:S01]  /*c380*/  F2FP.SATFINITE.E4M3.F32.PACK_AB_MERGE_C R33, RZ, R212, RZ ;  /* 0x000000d4ff21723e */ /* 0x001fe200048070ff */
[----:B------:R-:W-:Y:S01]  /*c390*/  @!P4 STG.E.U8 desc[UR16][R26.64+0x11], R215 ;  /* 0x000011d71a00c986 */ /* 0x000fe2000c101110 */
[C---:B------:R-:W-:Y:S01]  /*c3a0*/  ISETP.LT.OR P4, PT, R35.reuse, 0x1a, !P0 ;  /* 0x0000001a2300780c */ /* 0x040fe20004781670 */
[----:B------:R-:W-:Y:S01]  /*c3b0*/  FMUL R208, R208, UR20 ;  /* 0x00000014d0d07c20 */ /* 0x000fe20008400000 */
[----:B------:R-:W-:Y:S01]  /*c3c0*/  F2FP.SATFINITE.E4M3.F32.PACK_AB_MERGE_C R211, RZ, R211, RZ ;  /* 0x000000d3ffd3723e */ /* 0x000fe200048070ff */
[----:B------:R-:W-:Y:S01]  /*c3d0*/  @!P6 STG.E.U8 desc[UR16][R24.64+0x19], R213 ;  /* 0x000019d51800e986 */ /* 0x000fe2000c101110 */
[----:B------:R-:W-:Y:S01]  /*c3e0*/  ISETP.LT.OR P6, PT, R35, 0x22, !P1 ;  /* 0x000000222300780c */ /* 0x000fe20004fc1670 */
[----:B------:R-:W-:Y:S01]  /*c3f0*/  FMUL R207, R207, UR20 ;  /* 0x00000014cfcf7c20 */ /* 0x000fe20008400000 */
[----:B-1----:R-:W-:Y:S01]  /*c400*/  F2FP.SATFINITE.E4M3.F32.PACK_AB_MERGE_C R29, RZ, R214, RZ ;  /* 0x000000d6ff1d723e */ /* 0x002fe200048070ff */
[----:B------:R-:W-:Y:S01]  /*c410*/  FMUL R205, R205, UR20 ;  /* 0x00000014cdcd7c20 */ /* 0x000fe20008400000 */
[----:B------:R-:W-:Y:S01]  /*c420*/  F2FP.SATFINITE.E4M3.F32.PACK_AB_MERGE_C R209, RZ, R209, RZ ;  /* 0x000000d1ffd1723e */ /* 0x000fe200048070ff */
[----:B------:R-:W-:Y:S01]  /*c430*/  FMUL R206, R206, UR20 ;  /* 0x00000014cece7c20 */ /* 0x000fe20008400000 */
[----:B------:R-:W-:Y:S01]  /*c440*/  F2FP.SATFINITE.E4M3.F32.PACK_AB_MERGE_C R31, RZ, R208, RZ ;  /* 0x000000d0ff1f723e */ /* 0x000fe200048070ff */
[----:B------:R0:W-:Y:S01]  /*c450*/  @!P5 STG.E.U8 desc[UR16][R24.64+0x18], R29 ;  /* 0x0000181d1800d986 */ /* 0x0001e2000c101110 */
[C---:B------:R-:W-:Y:S01]  /*c460*/  ISETP.LT.OR P5, PT, R35.reuse, 0x21, !P1 ;  /* 0x000000212300780c */ /* 0x040fe20004fa1670 */
[----:B------:R-:W-:Y:S01]  /*c470*/  FMUL R204, R204, UR20 ;  /* 0x00000014cccc7c20 */ /* 0x000fe20008400000 */
[----:B------:R-:W-:Y:S01]  /*c480*/  F2FP.SATFINITE.E4M3.F32.PACK_AB_MERGE_C R207, RZ, R207, RZ ;  /* 0x000000cfffcf723e */ /* 0x000fe200048070ff */
[----:B------:R1:W-:Y:S01]  /*c490*/  @!P3 STG.E.U8 desc[UR16][R26.64+0x18], R33 ;  /* 0x000018211a00b986 */ /* 0x0003e2000c101110 */
[----:B------:R-:W-:Y:S01]  /*c4a0*/  ISETP.LT.OR P3, PT, R35, 0x21, !P0 ;  /* 0x000000212300780c */ /* 0x000fe20004761670 */
[----:B------:R-:W-:Y:S01]  /*c4b0*/  FMUL R203, R203, UR20 ;  /* 0x00000014cbcb7c20 */ /* 0x000fe20008400000 */
[----:B------:R-:W-:Y:S01]  /*c4c0*/  F2FP.SATFINITE.E4M3.F32.PACK_AB_MERGE_C R205, RZ, R205, RZ ;  /* 0x000000cdffcd723e */ /* 0x000fe200048070ff */
[----:B------:R-:W-:Y:S01]  /*c4d0*/  @!P4 STG.E.U8 desc[UR16][R26.64+0x19], R211 ;  /* 0x000019d31a00c986 */ /* 0x000fe2000c101110 */
[----:B------:R-:W-:Y:S01]  /*c4e0*/  ISETP.LT.OR P4, PT, R35, 0x22, !P0 ;  /* 0x000000222300780c */ /* 0x000fe20004781670 */
[----:B------:R-:W-:Y:S01]  /*c4f0*/  FMUL R201, R201, UR20 ;  /* 0x00000014c9c97c20 */ /* 0x000fe20008400000 */
[----:B------:R-:W-:Y:S01]  /*c500*/  F2FP.SATFINITE.E4M3.F32.PACK_AB_MERGE_C R203, RZ, R203, RZ ;  /* 0x000000cbffcb723e */ /* 0x000fe200048070ff */
[----:B------:R-:W-:Y:S01]  /*c510*/  @!P6 STG.E.U8 desc[UR16][R24.64+0x21], R209 ;  /* 0x000021d11800e986 */ /* 0x000fe2000c101110 */
[----:B------:R-:W-:Y:S01]  /*c520*/  ISETP.LT.OR P6, PT, R35, 0x2a, !P1 ;  /* 0x0000002a2300780c */ /* 0x000fe20004fc1670 */
[----:B------:R-:W-:Y:S01]  /*c530*/  FMUL R202, R202, UR20 ;  /* 0x00000014caca7c20 */ /* 0x000fe20008400000 */
[----:B0-----:R-:W-:Y:S01]  /*c540*/  F2FP.SATFINITE.E4M3.F32.PACK_AB_MERGE_C R29, RZ, R210, RZ ;  /* 0x000000d2ff1d723e */ /* 0x001fe200048070ff */
[----:B------:R-:W-:Y:S01]  /*c550*/  FMUL R200, R200, UR20 ;  /* 0x00000014c8c87c20 */ /* 0x000fe20008400000 */
[----:B-1----:R-:W-:Y:S01]  /*c560*/  F2FP.SATFINITE.E4M3.F32.PACK_AB_MERGE_C R33, RZ, R204, RZ ;  /* 0x000000ccff21723e */ /* 0x002fe200048070ff */
[----:B------:R-:W-:Y:S01]  /*c570*/  FMUL R199, R199, UR20 ;  /* 0x00000014c7c77c20 */ /* 0x000fe20008400000 */
[----:B------:R-:W-:Y:S01]  /*c580*/  F2FP.SATFINITE.E4M3.F32.PACK_AB_MERGE_C R201, RZ, R201, RZ ;  /* 0x000000c9ffc9723e */ /* 0x000fe200048070ff */
[----:B------:R0:W-:Y:S01]  /*c590*/  @!P5 STG.E.U8 desc[UR16][R24.64+0x20], R29 ;  /* 0x0000201d1800d986 */ /* 0x0001e2000c101110 */
[----:B------:R-:W-:Y:S01]  /*c5a0*/  ISETP.LT.OR P5, PT, R35, 0x29, !P1 ;  /* 0x000000292300780c */ /* 0x000fe20004fa1670 */
[----:B------:R-:W-:Y:S01]  /*c5b0*/  FMUL R197, R197, UR20 ;  /* 0x00000014c5c57c20 */ /* 0x000fe20008400000 */
[----:B------:R-:W-:Y:S01]  /*c5c0*/  F2FP.SATFINITE.E4M3.F32.PACK_AB_MERGE_C R199, RZ, R199, RZ ;  /* 0x000000c7ffc7723e */ /* 0x000fe200048070ff */
[----:B------:R1:W-:Y:S01]  /*c5d0*/  @!P3 STG.E.U8 desc[UR16][R26.64+0x20], R31 ;  /* 0x0000201f1a00b986 */ /* 0x0003e2000c101110 */
[C---:B------:R-:W-:Y:S01]  /*c5e0*/  ISETP.LT.OR P3, PT, R35.reuse, 0x29, !P0 ;  /* 0x000000292300780c */ /* 0x040fe20004761670 */
[----:B------:R-:W-:Y:S01]  /*c5f0*/  FMUL R198, R198, UR20 ;  /* 0x00000014c6c67c20 */ /* 0x000fe20008400000 */
[----:B------:R-:W-:Y:S01]  /*c600*/  F2FP.SATFINITE.E4M3.F32.PACK_AB_MERGE_C R197, RZ, R197, RZ ;  /* 0x000000c5ffc5723e */ /* 0x000fe200048070ff */
[----:B------:R-:W-:Y:S01]  /*c610*/  @!P4 STG.E.U8 desc[UR16][R26.64+0x21], R207 ;  /* 0x000021cf1a00c986 */ /* 0x000fe2000c101110 */
[----:B------:R-:W-:Y:S01]  /*c620*/  ISETP.LT.OR P4, PT, R35, 0x2a, !P0 ;  /* 0x0000002a2300780c */ /* 0x000fe20004781670 */
[----:B------:R-:W-:Y:S01]  /*c630*/  FMUL R196, R196, UR20 ;  /* 0x00000014c4c47c20 */ /* 0x000fe20008400000 */
[----:B------:R-:W-:Y:S01]  /*c640*/  FMUL R195, R195, UR20 ;  /* 0x00000014c3c37c20 */ /* 0x000fe20008400000 */
        /* <DEDUP_REMOVED lines=27> */
[----:B------:R-:W-:Y:S01]  /*c800*/  FMUL R186, R186, UR20 ;  /* 0x00000014baba7c20 */ /* 0x000fe20008400000 */
        /* <DEDUP_REMOVED lines=156> */
[----:B-----5:R-:W-:Y:S01]  /*d1d0*/  FMUL R0, R0, UR20 ;  /* 0x0000001400007c20 */ /* 0x020fe20008400000 */
[----:B-1----:R-:W-:Y:S01]  /*d1e0*/  F2FP.SATFINITE.E4M3.F32.PACK_AB_MERGE_C R33, RZ, R164, RZ ;  /* 0x000000a4ff21723e */ /* 0x002fe200048070ff */
        /* <DEDUP_REMOVED lines=9> */
[----:B------:R-:W-:Y:S01]  /*d280*/  FMUL R4, R4, UR20 ;  /* 0x0000001404047c20 */ /* 0x000fe20008400000 */
[----:B------:R-:W-:Y:S01]  /*d290*/  @!P4 STG.E.U8 desc[UR16][R26.64+0x71], R167 ;  /* 0x000071a71a00c986 */ /* 0x000fe2000c101110 */
[----:B------:R-:W-:-:S03]  /*d2a0*/  ISETP.LT.OR P4, PT, R35, 0x7a, !P0 ;  /* 0x0000007a2300780c */ /* 0x000fc60004781670 */
[----:B------:R-:W-:Y:S01]  /*d2b0*/  @!P6 STG.E.U8 desc[UR16][R24.64+0x79], R165 ;  /* 0x000079a51800e986 */ /* 0x000fe2000c101110 */
[----:B------:R-:W-:Y:S02]  /*d2c0*/  ISETP.LT.OR P6, PT, R35, 0x82, !P1 ;  /* 0x000000822300780c */ /* 0x000fe40004fc1670 */
[----:B0-----:R-:W-:Y:S01]  /*d2d0*/  F2FP.SATFINITE.E4M3.F32.PACK_AB_MERGE_C R29, RZ, R166, RZ ;  /* 0x000000a6ff1d723e */ /* 0x001fe200048070ff */
[----:B------:R-:W3:Y:S01]  /*d2e0*/  LDL.LU R220, [R1+0x14] ;  /* 0x0000140001dc7983 */ /* 0x000ee20000300800 */
[----:B-1----:R-:W-:-:S03]  /*d2f0*/  F2FP.SATFINITE.E4M3.F32.PACK_AB_MERGE_C R31, RZ, R160, RZ ;  /* 0x000000a0ff1f723e */ /* 0x002fc600048070ff */
[----:B------:R0:W-:Y:S01]  /*d300*/  @!P5 STG.E.U8 desc[UR16][R24.64+0x78], R29 ;  /* 0x0000781d1800d986 */ /* 0x0001e2000c101110 */
[----:B------:R-:W-:-:S03]  /*d310*/  ISETP.LT.OR P5, PT, R35, 0x81, !P1 ;  /* 0x000000812300780c */ /* 0x000fc60004fa1670 */
[----:B------:R1:W-:Y:S01]  /*d320*/  @!P3 STG.E.U8 desc[UR16][R26.64+0x78], R33 ;  /* 0x000078211a00b986 */ /* 0x0003e2000c101110 */
[----:B------:R-:W-:-:S03]  /*d330*/  ISETP.LT.OR P3, PT, R35, 0x81, !P0 ;  /* 0x000000812300780c */ /* 0x000fc60004761670 */
        /* <DEDUP_REMOVED lines=26> */
[----:B0-----:R-:W-:Y:S02]  /*d4e0*/  F2FP.SATFINITE.E4M3.F32.PACK_AB_MERGE_C R29, RZ, R154, RZ ;  /* 0x0000009aff1d723e */ /* 0x001fe400048070ff */
[----:B-1----:R-:W-:-:S03]  /*d4f0*/  F2FP.SATFINITE.E4M3.F32.PACK_AB_MERGE_C R33, RZ, R20, RZ ;  /* 0x00000014ff21723e */ /* 0x002fc600048070ff */
[----:B------:R0:W-:Y:S01]  /*d500*/  @!P5 STG.E.U8 desc[UR16][R24.64+0x90], R29 ;  /* 0x0000901d1800d986 */ /* 0x0001e2000c101110 */
[----:B------:R-:W-:-:S03]  /*d510*/  ISETP.LT.OR P5, PT, R35, 0x99, !P1 ;  /* 0x000000992300780c */ /* 0x000fc60004fa1670 */
[----:B------:R-:W-:Y:S01]  /*d520*/  @!P3 STG.E.U8 desc[UR16][R26.64+0x90], R31 ;  /* 0x0000901f1a00b986 */ /* 0x000fe2000c101110 */
[----:B------:R-:W-:-:S03]  /*d530*/  ISETP.LT.OR P3, PT, R35, 0x99, !P0 ;  /* 0x000000992300780c */ /* 0x000fc60004761670 */
[----:B------:R1:W-:Y:S01]  /*d540*/  @!P4 STG.E.U8 desc[UR16][R26.64+0x91], R23 ;  /* 0x000091171a00c986 */ /* 0x0003e2000c101110 */
[----:B------:R-:W-:-:S03]  /*d550*/  ISETP.LT.OR P4, PT, R35, 0x9a, !P0 ;  /* 0x0000009a2300780c */ /* 0x000fc60004781670 */
[----:B------:R2:W-:Y:S01]  /*d560*/  @!P6 STG.E.U8 desc[UR16][R24.64+0x99], R21 ;  /* 0x000099151800e986 */ /* 0x0005e2000c101110 */
[----:B------:R-:W-:Y:S02]  /*d570*/  ISETP.LT.OR P6, PT, R35, 0xa2, !P1 ;  /* 0x000000a22300780c */ /* 0x000fe40004fc1670 */
[----:B0-----:R-:W-:-:S05]  /*d580*/  F2FP.SATFINITE.E4M3.F32.PACK_AB_MERGE_C R29, RZ, R22, RZ ;  /* 0x00000016ff1d723e */ /* 0x001fca00048070ff */
[----:B------:R-:W-:Y:S01]  /*d590*/  @!P5 STG.E.U8 desc[UR16][R24.64+0x98], R29 ;  /* 0x0000981d1800d986 */ /* 0x000fe2000c101110 */
[C---:B------:R-:W-:Y:S02]  /*d5a0*/  ISETP.LT.OR P5, PT, R35.reuse, 0xa1, !P1 ;  /* 0x000000a12300780c */ /* 0x040fe40004fa1670 */
[----:B-1----:R-:W-:Y:S01]  /*d5b0*/  F2FP.SATFINITE.E4M3.F32.PACK_AB_MERGE_C R23, RZ, R18, RZ ;  /* 0x00000012ff17723e */ /* 0x002fe200048070ff */
[----:B------:R-:W-:Y:S01]  /*d5c0*/  @!P3 STG.E.U8 desc[UR16][R26.64+0x98], R33 ;  /* 0x000098211a00b986 */ /* 0x000fe2000c101110 */
[C---:B------:R-:W-:Y:S02]  /*d5d0*/  ISETP.LT.OR P3, PT, R35.reuse, 0xa1, !P0 ;  /* 0x000000a12300780c */ /* 0x040fe40004761670 */
[----:B--2---:R-:W-:Y:S01]  /*d5e0*/  F2FP.SATFINITE.E4M3.F32.PACK_AB_MERGE_C R21, RZ, R16, RZ ;  /* 0x00000010ff15723e */ /* 0x004fe200048070ff */
[----:B------:R0:W-:Y:S01]  /*d5f0*/  @!P4 STG.E.U8 desc[UR16][R26.64+0x99], R19 ;  /* 0x000099131a00c986 */ /* 0x0001e2000c101110 */
[----:B------:R-:W-:-:S03]  /*d600*/  ISETP.LT.OR P4, PT, R35, 0xa2, !P0 ;  /* 0x000000a22300780c */ /* 0x000fc60004781670 */
[----:B------:R1:W-:Y:S01]  /*d610*/  @!P6 STG.E.U8 desc[UR16][R24.64+0xa1], R17 ;  /* 0x0000a1111800e986 */ /* 0x0003e2000c101110 */
[----:B------:R-:W-:-:S03]  /*d620*/  ISETP.LT.OR P6, PT, R35, 0xaa, !P1 ;  /* 0x000000aa2300780c */ /* 0x000fc60004fc1670 */
[----:B------:R-:W-:Y:S01]  /*d630*/  @!P5 STG.E.U8 desc[UR16][R24.64+0xa0], R23 ;  /* 0x0000a0171800d986 */ /* 0x000fe2000c101110 */
[----:B------:R-:W-:-:S03]  /*d640*/  ISETP.LT.OR P5, PT, R35, 0xa9, !P1 ;  /* 0x000000a92300780c */ /* 0x000fc60004fa1670 */
[----:B------:R-:W-:Y:S01]  /*d650*/  @!P3 STG.E.U8 desc[UR16][R26.64+0xa0], R21 ;  /* 0x0000a0151a00b986 */ /* 0x000fe2000c101110 */
[C---:B------:R-:W-:Y:S02]  /*d660*/  ISETP.LT.OR P3, PT, R35.reuse, 0xa9, !P0 ;  /* 0x000000a92300780c */ /* 0x040fe40004761670 */
[----:B0-----:R-:W-:Y:S01]  /*d670*/  F2FP.SATFINITE.E4M3.F32.PACK_AB_MERGE_C R19, RZ, R14, RZ ;  /* 0x0000000eff13723e */ /* 0x001fe200048070ff */
[----:B------:R0:W-:Y:S01]  /*d680*/  @!P4 STG.E.U8 desc[UR16][R26.64+0xa1], R15 ;  /* 0x0000a10f1a00c986 */ /* 0x0001e2000c101110 */
[C---:B------:R-:W-:Y:S02]  /*d690*/  ISETP.LT.OR P4, PT, R35.reuse, 0xaa, !P0 ;  /* 0x000000aa2300780c */ /* 0x040fe40004781670 */
[----:B-1----:R-:W-:Y:S01]  /*d6a0*/  F2FP.SATFINITE.E4M3.F32.PACK_AB_MERGE_C R17, RZ, R12, RZ ;  /* 0x0000000cff11723e */ /* 0x002fe200048070ff */
        /* <DEDUP_REMOVED lines=15> */
[----:B0-----:R-:W-:Y:S02]  /*d7a0*/  F2FP.SATFINITE.E4M3.F32.PACK_AB_MERGE_C R11, RZ, R6, RZ ;  /* 0x00000006ff0b723e */ /* 0x001fe400048070ff */
[C---:B------:R-:W-:Y:S01]  /*d7b0*/  ISETP.LT.OR P3, PT, R35.reuse, 0xb9, !P0 ;  /* 0x000000b92300780c */ /* 0x040fe20004761670 */
[----:B------:R0:W-:Y:S01]  /*d7c0*/  @!P4 STG.E.U8 desc[UR16][R26.64+0xb1], R7 ;  /* 0x0000b1071a00c986 */ /* 0x0001e2000c101110 */
[----:B-1----:R-:W-:Y:S02]  /*d7d0*/  F2FP.SATFINITE.E4M3.F32.PACK_AB_MERGE_C R9, RZ, R4, RZ ;  /* 0x00000004ff09723e */ /* 0x002fe400048070ff */
[----:B------:R-:W-:Y:S01]  /*d7e0*/  ISETP.LT.OR P4, PT, R35, 0xba, !P0 ;  /* 0x000000ba2300780c */ /* 0x000fe20004781670 */
[----:B------:R1:W-:Y:S04]  /*d7f0*/  @!P6 STG.E.U8 desc[UR16][R24.64+0xb9], R5 ;  /* 0x0000b9051800e986 */ /* 0x0003e8000c101110 */
[----:B------:R2:W-:Y:S01]  /*d800*/  @!P5 STG.E.U8 desc[UR16][R24.64+0xb8], R11 ;  /* 0x0000b80b1800d986 */ /* 0x0005e2000c101110 */
[----:B------:R-:W-:Y:S01]  /*d810*/  FMUL R4, R227, UR20 ;  /* 0x00000014e3047c20 */ /* 0x000fe20008400000 */
[----:B------:R-:W-:-:S02]  /*d820*/  ISETP.LT.OR P5, PT, R35, 0xc1, !P1 ;  /* 0x000000c12300780c */ /* 0x000fc40004fa1670 */
[----:B0-----:R-:W-:Y:S02]  /*d830*/  F2FP.SATFINITE.E4M3.F32.PACK_AB_MERGE_C R7, RZ, R3, RZ ;  /* 0x00000003ff07723e */ /* 0x001fe400048070ff */
[----:B-1----:R-:W-:Y:S01]  /*d840*/  F2FP.SATFINITE.E4M3.F32.PACK_AB_MERGE_C R5, RZ, R0, RZ ;  /* 0x00000000ff05723e */ /* 0x002fe200048070ff */
[----:B----4-:R-:W-:Y:S01]  /*d850*/  FMUL R0, R222, UR20 ;  /* 0x00000014de007c20 */ /* 0x010fe20008400000 */
[----:B------:R-:W-:Y:S01]  /*d860*/  ISETP.LT.OR P6, PT, R35, 0xc2, !P1 ;  /* 0x000000c22300780c */ /* 0x000fe20004fc1670 */
[----:B------:R-:W4:Y:S01]  /*d870*/  LDL.LU R222, [R1+0x20] ;  /* 0x0000200001de7983 */ /* 0x000f220000300800 */
[----:B--2---:R-:W-:Y:S02]  /*d880*/  F2FP.SATFINITE.E4M3.F32.PACK_AB_MERGE_C R11, RZ, R2, RZ ;  /* 0x00000002ff0b723e */ /* 0x004fe400048070ff */
[----:B------:R-:W-:Y:S01]  /*d890*/  F2FP.SATFINITE.E4M3.F32.PACK_AB_MERGE_C R13, RZ, R0, RZ ;  /* 0x00000000ff0d723e */ /* 0x000fe200048070ff */
[----:B---3--:R-:W-:Y:S01]  /*d8a0*/  FMUL R0, R224, UR20 ;  /* 0x00000014e0007c20 */ /* 0x008fe20008400000 */
[----:B------:R-:W-:Y:S01]  /*d8b0*/  FMUL R2, R225, UR20 ;  /* 0x00000014e1027c20 */ /* 0x000fe20008400000 */
[----:B------:R-:W2:Y:S04]  /*d8c0*/  LDL.LU R224, [R1+0x24] ;  /* 0x0000240001e07983 */ /* 0x000ea80000300800 */
[----:B------:R-:W3:Y:S01]  /*d8d0*/  LDL.LU R225, [R1+0x28] ;  /* 0x0000280001e17983 */ /* 0x000ee20000300800 */
[----:B------:R-:W-:-:S03]  /*d8e0*/  FMUL R3, R226, UR20 ;  /* 0x00000014e2037c20 */ /* 0x000fc60008400000 */
[----:B------:R-:W3:Y:S04]  /*d8f0*/  LDL.LU R226, [R1+0x2c] ;  /* 0x00002c0001e27983 */ /* 0x000ee80000300800 */
[----:B------:R-:W3:Y:S04]  /*d900*/  LDL.LU R227, [R1+0x30] ;  /* 0x0000300001e37983 */ /* 0x000ee80000300800 */
[----:B------:R-:W-:Y:S01]  /*d910*/  @!P3 STG.E.U8 desc[UR16][R26.64+0xb8], R9 ;  /* 0x0000b8091a00b986 */ /* 0x000fe2000c101110 */
[----:B------:R-:W-:-:S03]  /*d920*/  ISETP.LT.OR P3, PT, R35, 0xc1, !P0 ;  /* 0x000000c12300780c */ /* 0x000fc60004761670 */
[----:B------:R0:W-:Y:S01]  /*d930*/  @!P4 STG.E.U8 desc[UR16][R26.64+0xb9], R7 ;  /* 0x0000b9071a00c986 */ /* 0x0001e2000c101110 */
[----:B------:R-:W-:-:S03]  /*d940*/  ISETP.LT.OR P4, PT, R35, 0xc2, !P0 ;  /* 0x000000c22300780c */ /* 0x000fc60004781670 */
[----:B------:R-:W-:Y:S01]  /*d950*/  @!P5 STG.E.U8 desc[UR16][R24.64+0xc0], R11 ;  /* 0x0000c00b1800d986 */ /* 0x000fe2000c101110 */
[----:B------:R-:W-:-:S03]  /*d960*/  ISETP.LT.OR P5, PT, R35, 0xc9, !P1 ;  /* 0x000000c92300780c */ /* 0x000fc60004fa1670 */
[----:B------:R1:W-:Y:S01]  /*d970*/  @!P6 STG.E.U8 desc[UR16][R24.64+0xc1], R5 ;  /* 0x0000c1051800e986 */ /* 0x0003e2000c101110 */
[----:B0-----:R-:W-:-:S03]  /*d980*/  F2FP.SATFINITE.E4M3.F32.PACK_AB_MERGE_C R7, RZ, R0, RZ ;  /* 0x00000000ff07723e */ /* 0x001fc600048070ff */
[----:B------:R-:W-:Y:S01]  /*d990*/  @!P3 STG.E.U8 desc[UR16][R26.64+0xc0], R13 ;  /* 0x0000c00d1a00b986 */ /* 0x000fe2000c101110 */
[C---:B------:R-:W-:Y:S02]  /*d9a0*/  ISETP.LT.OR P6, PT, R35.reuse, 0xca, !P1 ;  /* 0x000000ca2300780c */ /* 0x040fe40004fc1670 */
[----:B-1----:R-:W-:Y:S01]  /*d9b0*/  F2FP.SATFINITE.E4M3.F32.PACK_AB_MERGE_C R5, RZ, R2, RZ ;  /* 0x00000002ff05723e */ /* 0x002fe200048070ff */
[----:B------:R0:W-:Y:S01]  /*d9c0*/  @!P4 STG.E.U8 desc[UR16][R26.64+0xc1], R7 ;  /* 0x0000c1071a00c986 */ /* 0x0001e2000c101110 */
[C---:B------:R-:W-:Y:S02]  /*d9d0*/  ISETP.LT.OR P3, PT, R35.reuse, 0xc9, !P0 ;  /* 0x000000c92300780c */ /* 0x040fe40004761670 */
[C---:B------:R-:W-:Y:S01]  /*d9e0*/  ISETP.LT.OR P4, PT, R35.reuse, 0xca, !P0 ;  /* 0x000000ca2300780c */ /* 0x040fe20004781670 */
[----:B------:R1:W-:Y:S01]  /*d9f0*/  @!P5 STG.E.U8 desc[UR16][R24.64+0xc8], R5 ;  /* 0x0000c8051800d986 */ /* 0x0003e2000c101110 */
[----:B------:R-:W-:Y:S02]  /*da00*/  ISETP.LT.OR P5, PT, R35, 0xd1, !P1 ;  /* 0x000000d12300780c */ /* 0x000fe40004fa1670 */
[----:B------:R-:W-:-:S02]  /*da10*/  F2FP.SATFINITE.E4M3.F32.PACK_AB_MERGE_C R9, RZ, R3, RZ ;  /* 0x00000003ff09723e */ /* 0x000fc400048070ff */
[----:B------:R-:W-:-:S03]  /*da20*/  F2FP.SATFINITE.E4M3.F32.PACK_AB_MERGE_C R11, RZ, R4, RZ ;  /* 0x00000004ff0b723e */ /* 0x000fc600048070ff */
[----:B------:R1:W-:Y:S04]  /*da30*/  @!P6 STG.E.U8 desc[UR16][R24.64+0xc9], R9 ;  /* 0x0000c9091800e986 */ /* 0x0003e8000c101110 */
[----:B------:R-:W-:Y:S01]  /*da40*/  @!P3 STG.E.U8 desc[UR16][R26.64+0xc8], R11 ;  /* 0x0000c80b1a00b986 */ /* 0x000fe2000c101110 */
[----:B------:R-:W-:-:S03]  /*da50*/  FMUL R0, R220, UR20 ;  /* 0x00000014dc007c20 */ /* 0x000fc60008400000 */
[----:B------:R-:W3:Y:S02]  /*da60*/  LDL.LU R220, [R1+0x34] ;  /* 0x0000340001dc7983 */ /* 0x000ee40000300800 */
[----:B0-----:R-:W-:Y:S01]  /*da70*/  F2FP.SATFINITE.E4M3.F32.PACK_AB_MERGE_C R7, RZ, R0, RZ ;  /* 0x00000000ff07723e */ /* 0x001fe200048070ff */
[----:B------:R-:W-:Y:S02]  /*da80*/  FMUL R2, R221, UR20 ;  /* 0x00000014dd027c20 */ /* 0x000fe40008400000 */
[----:B------:R-:W3:Y:S03]  /*da90*/  LDL.LU R221, [R1+0x38] ;  /* 0x0000380001dd7983 */ /* 0x000ee60000300800 */
[----:B-1----:R-:W-:Y:S01]  /*daa0*/  F2FP.SATFINITE.E4M3.F32.PACK_AB_MERGE_C R5, RZ, R2, RZ ;  /* 0x00000002ff05723e */ /* 0x002fe200048070ff */
[----:B------:R-:W-:Y:S04]  /*dab0*/  @!P4 STG.E.U8 desc[UR16][R26.64+0xc9], R7 ;  /* 0x0000c9071a00c986 */ /* 0x000fe8000c101110 */
[----:B------:R0:W-:Y:S01]  /*dac0*/  @!P5 STG.E.U8 desc[UR16][R24.64+0xd0], R5 ;  /* 0x0000d0051800d986 */ /* 0x0001e2000c101110 */
[----:B------:R-:W-:-:S03]  /*dad0*/  FMUL R3, R223, UR20 ;  /* 0x00000014df037c20 */ /* 0x000fc60008400000 */
[----:B------:R-:W3:Y:S02]  /*dae0*/  LDL.LU R223, [R1+0x3c] ;  /* 0x00003c0001df7983 */ /* 0x000ee40000300800 */
[----:B------:R-:W-:Y:S01]  /*daf0*/  F2FP.SATFINITE.E4M3.F32.PACK_AB_MERGE_C R9, RZ, R3, RZ ;  /* 0x00000003ff09723e */ /* 0x000fe200048070ff */
[----:B----4-:R-:W-:Y:S02]  /*db00*/  FMUL R0, R222, UR20 ;  /* 0x00000014de007c20 */ /* 0x010fe40008400000 */
[----:B------:R-:W4:Y:S03]  /*db10*/  LDL.LU R222, [R1+0x40] ;  /* 0x0000400001de7983 */ /* 0x000f260000300800 */
[----:B------:R-:W-:Y:S01]  /*db20*/  F2FP.SATFINITE.E4M3.F32.PACK_AB_MERGE_C R13, RZ, R0, RZ ;  /* 0x00000000ff0d723e */ /* 0x000fe200048070ff */
[----:B--2---:R-:W-:Y:S02]  /*db30*/  FMUL R2, R224, UR20 ;  /* 0x00000014e0027c20 */ /* 0x004fe40008400000 */
[----:B------:R-:W2:Y:S01]  /*db40*/  LDL.LU R224, [R1+0x44] ;  /* 0x0000440001e07983 */ /* 0x000ea20000300800 */
[----:B---3--:R-:W-:-:S03]  /*db50*/  FMUL R0, R225, UR20 ;  /* 0x00000014e1007c20 */ /* 0x008fc60008400000 */
[----:B------:R-:W3:Y:S01]  /*db60*/  LDL.LU R225, [R1+0x48] ;  /* 0x0000480001e17983 */ /* 0x000ee20000300800 */
[----:B------:R-:W-:Y:S01]  /*db70*/  FMUL R3, R226, UR20 ;  /* 0x00000014e2037c20 */ /* 0x000fe20008400000 */
[----:B0-----:R-:W-:Y:S02]  /*db80*/  F2FP.SATFINITE.E4M3.F32.PACK_AB_MERGE_C R5, RZ, R0, RZ ;  /* 0x00000000ff05723e */ /* 0x001fe400048070ff */
[----:B------:R-:W3:Y:S01]  /*db90*/  LDL.LU R226, [R1+0x4c] ;  /* 0x00004c0001e27983 */ /* 0x000ee20000300800 */
[----:B------:R-:W-:-:S03]  /*dba0*/  FMUL R0, R227, UR20 ;  /* 0x00000014e3007c20 */ /* 0x000fc60008400000 */
[----:B------:R-:W3:Y:S01]  /*dbb0*/  LDL.LU R227, [R1+0x50] ;  /* 0x0000500001e37983 */ /* 0x000ee20000300800 */
[C---:B------:R-:W-:Y:S02]  /*dbc0*/  ISETP.LT.OR P6, PT, R35.reuse, 0xd2, !P1 ;  /* 0x000000d22300780c */ /* 0x040fe40004fc1670 */
[C---:B------:R-:W-:Y:S01]  /*dbd0*/  ISETP.LT.OR P4, PT, R35.reuse, 0xd2, !P0 ;  /* 0x000000d22300780c */ /* 0x040fe20004781670 */
[----:B------:R-:W3:Y:S01]  /*dbe0*/  LDL.LU R218, [R1+0x54] ;  /* 0x0000540001da7983 */ /* 0x000ee20000300800 */
[C---:B------:R-:W-:Y:S02]  /*dbf0*/  ISETP.LT.OR P3, PT, R35.reuse, 0xd1, !P0 ;  /* 0x000000d12300780c */ /* 0x040fe40004761670 */
[----:B------:R-:W-:Y:S02]  /*dc00*/  ISETP.LT.OR P5, PT, R35, 0xd9, !P1 ;  /* 0x000000d92300780c */ /* 0x000fe40004fa1670 */
[----:B------:R-:W-:Y:S02]  /*dc10*/  F2FP.SATFINITE.E4M3.F32.PACK_AB_MERGE_C R7, RZ, R2, RZ ;  /* 0x00000002ff07723e */ /* 0x000fe400048070ff */
[----:B------:R-:W-:-:S03]  /*dc20*/  F2FP.SATFINITE.E4M3.F32.PACK_AB_MERGE_C R11, RZ, R0, RZ ;  /* 0x00000000ff0b723e */ /* 0x000fc600048070ff */
[----:B------:R0:W-:Y:S01]  /*dc30*/  @!P6 STG.E.U8 desc[UR16][R24.64+0xd1], R9 ;  /* 0x0000d1091800e986 */ /* 0x0001e2000c101110 */
[----:B------:R-:W-:-:S03]  /*dc40*/  ISETP.LT.OR P6, PT, R35, 0xda, !P1 ;  /* 0x000000da2300780c */ /* 0x000fc60004fc1670 */
[----:B------:R-:W-:Y:S01]  /*dc50*/  @!P4 STG.E.U8 desc[UR16][R26.64+0xd1], R7 ;  /* 0x0000d1071a00c986 */ /* 0x000fe2000c101110 */
[----:B------:R-:W-:-:S03]  /*dc60*/  ISETP.LT.OR P4, PT, R35, 0xda, !P0 ;  /* 0x000000da2300780c */ /* 0x000fc60004781670 */
[----:B------:R-:W-:Y:S01]  /*dc70*/  @!P3 STG.E.U8 desc[UR16][R26.64+0xd0], R13 ;  /* 0x0000d00d1a00b986 */ /* 0x000fe2000c101110 */
[----:B0-----:R-:W-:-:S03]  /*dc80*/  F2FP.SATFINITE.E4M3.F32.PACK_AB_MERGE_C R9, RZ, R3, RZ ;  /* 0x00000003ff09723e */ /* 0x001fc600048070ff */
[----:B------:R0:W-:Y:S04]  /*dc90*/  @!P5 STG.E.U8 desc[UR16][R24.64+0xd8], R5 ;  /* 0x0000d8051800d986 */ /* 0x0001e8000c101110 */
[----:B------:R1:W-:Y:S01]  /*dca0*/  @!P6 STG.E.U8 desc[UR16][R24.64+0xd9], R9 ;  /* 0x0000d9091800e986 */ /* 0x0003e2000c101110 */
[----:B------:R-:W-:-:S03]  /*dcb0*/  FMUL R0, R220, UR20 ;  /* 0x00000014dc007c20 */ /* 0x000fc60008400000 */
[----:B------:R-:W3:Y:S02]  /*dcc0*/  LDL.LU R220, [R1+0x58] ;  /* 0x0000580001dc7983 */ /* 0x000ee40000300800 */
[----:B0-----:R-:W-:Y:S01]  /*dcd0*/  F2FP.SATFINITE.E4M3.F32.PACK_AB_MERGE_C R5, RZ, R0, RZ ;  /* 0x00000000ff05723e */ /* 0x001fe200048070ff */
[----:B------:R-:W-:Y:S02]  /*dce0*/  FMUL R2, R221, UR20 ;  /* 0x00000014dd027c20 */ /* 0x000fe40008400000 */
[----:B------:R-:W3:Y:S03]  /*dcf0*/  LDL.LU R221, [R1+0x5c] ;  /* 0x00005c0001dd7983 */ /* 0x000ee60000300800 */
[----:B------:R-:W-:Y:S01]  /*dd00*/  F2FP.SATFINITE.E4M3.F32.PACK_AB_MERGE_C R7, RZ, R2, RZ ;  /* 0x00000002ff07723e */ /* 0x000fe200048070ff */
[----:B------:R0:W-:Y:S01]  /*dd10*/  @!P4 STG.E.U8 desc[UR16][R26.64+0xd9], R5 ;  /* 0x0000d9051a00c986 */ /* 0x0001e2000c101110 */
[----:B------:R-:W-:-:S03]  /*dd20*/  FMUL R3, R223, UR20 ;  /* 0x00000014df037c20 */ /* 0x000fc60008400000 */
[----:B------:R-:W3:Y:S02]  /*dd30*/  LDL.LU R223, [R1+0x60] ;  /* 0x0000600001df7983 */ /* 0x000ee40000300800 */
[----:B-1----:R-:W-:Y:S01]  /*dd40*/  F2FP.SATFINITE.E4M3.F32.PACK_AB_MERGE_C R9, RZ, R3, RZ ;  /* 0x00000003ff09723e */ /* 0x002fe200048070ff */
[----:B----4-:R-:W-:Y:S02]  /*dd50*/  FMUL R4, R222, UR20 ;  /* 0x00000014de047c20 */ /* 0x010fe40008400000 */
[----:B------:R-:W4:Y:S01]  /*dd60*/  LDL.LU R222, [R1+0x64] ;  /* 0x0000640001de7983 */ /* 0x000f220000300800 */
[----:B--2---:R-:W-:-:S03]  /*dd70*/  FMUL R0, R224, UR20 ;  /* 0x00000014e0007c20 */ /* 0x004fc60008400000 */
[----:B------:R-:W2:Y:S01]  /*dd80*/  LDL.LU R224, [R1+0x68] ;  /* 0x0000680001e07983 */ /* 0x000ea20000300800 */
[----:B---3--:R-:W-:Y:S01]  /*dd90*/  FMUL R2, R225, UR20 ;  /* 0x00000014e1027c20 */ /* 0x008fe20008400000 */
[----:B0-----:R-:W-:Y:S02]  /*dda0*/  F2FP.SATFINITE.E4M3.F32.PACK_AB_MERGE_C R5, RZ, R0, RZ ;  /* 0x00000000ff05723e */ /* 0x001fe400048070ff */
[----:B------:R-:W3:Y:S01]  /*ddb0*/  LDL.LU R225, [R1+0x6c] ;  /* 0x00006c0001e17983 */ /* 0x000ee20000300800 */
[----:B------:R-:W-:-:S03]  /*ddc0*/  FMUL R3, R226, UR20 ;  /* 0x00000014e2037c20 */ /* 0x000fc60008400000 */
[----:B------:R-:W3:Y:S01]  /*ddd0*/  LDL.LU R226, [R1+0x70] ;  /* 0x0000700001e27983 */ /* 0x000ee20000300800 */
[----:B------:R-:W-:-:S03]  /*dde0*/  FMUL R0, R227, UR20 ;  /* 0x00000014e3007c20 */ /* 0x000fc60008400000 */
[----:B------:R-:W3:Y:S01]  /*ddf0*/  LDL.LU R227, [R1+0x74] ;  /* 0x0000740001e37983 */ /* 0x000ee20000300800 */
[C---:B------:R-:W-:Y:S02]  /*de00*/  ISETP.LT.OR P3, PT, R35.reuse, 0xd9, !P0 ;  /* 0x000000d92300780c */ /* 0x040fe40004761670 */
[C---:B------:R-:W-:Y:S02]  /*de10*/  ISETP.LT.OR P5, PT, R35.reuse, 0xe1, !P1 ;  /* 0x000000e12300780c */ /* 0x040fe40004fa1670 */
[C---:B------:R-:W-:Y:S02]  /*de20*/  ISETP.LT.OR P6, PT, R35.reuse, 0xe2, !P1 ;  /* 0x000000e22300780c */ /* 0x040fe40004fc1670 */
[----:B------:R-:W-:-:S07]  /*de30*/  ISETP.LT.OR P4, PT, R35, 0xe2, !P0 ;  /* 0x000000e22300780c */ /* 0x000fce0004781670 */
[----:B------:R-:W-:Y:S01]  /*de40*/  @!P3 STG.E.U8 desc[UR16][R26.64+0xd8], R11 ;  /* 0x0000d80b1a00b986 */ /* 0x000fe2000c101110 */
[----:B------:R-:W-:-:S03]  /*de50*/  ISETP.LT.OR P3, PT, R35, 0xe1, !P0 ;  /* 0x000000e12300780c */ /* 0x000fc60004761670 */
[----:B------:R0:W-:Y:S01]  /*de60*/  @!P5 STG.E.U8 desc[UR16][R24.64+0xe0], R7 ;  /* 0x0000e0071800d986 */ /* 0x0001e2000c101110 */
[----:B------:R-:W-:-:S03]  /*de70*/  ISETP.LT.OR P5, PT, R35, 0xe9, !P1 ;  /* 0x000000e92300780c */ /* 0x000fc60004fa1670 */
[----:B------:R1:W-:Y:S01]  /*de80*/  @!P6 STG.E.U8 desc[UR16][R24.64+0xe1], R9 ;  /* 0x0000e1091800e986 */ /* 0x0003e2000c101110 */
[----:B------:R-:W-:Y:S02]  /*de90*/  ISETP.LT.OR P6, PT, R35, 0xea, !P1 ;  /* 0x000000ea2300780c */ /* 0x000fe40004fc1670 */
[----:B------:R-:W-:Y:S01]  /*dea0*/  F2FP.SATFINITE.E4M3.F32.PACK_AB_MERGE_C R13, RZ, R4, RZ ;  /* 0x00000004ff0d723e */ /* 0x000fe200048070ff */
[----:B------:R1:W-:Y:S01]  /*deb0*/  @!P4 STG.E.U8 desc[UR16][R26.64+0xe1], R5 ;  /* 0x0000e1051a00c986 */ /* 0x0003e2000c101110 */
[----:B0-----:R-:W-:-:S03]  /*dec0*/  F2FP.SATFINITE.E4M3.F32.PACK_AB_MERGE_C R7, RZ, R2, RZ ;  /* 0x00000002ff07723e */ /* 0x001fc600048070ff */
[----:B------:R-:W-:Y:S01]  /*ded0*/  @!P3 STG.E.U8 desc[UR16][R26.64+0xe0], R13 ;  /* 0x0000e00d1a00b986 */ /* 0x000fe2000c101110 */
[----:B-1----:R-:W-:-:S03]  /*dee0*/  F2FP.SATFINITE.E4M3.F32.PACK_AB_MERGE_C R9, RZ, R3, RZ ;  /* 0x00000003ff09723e */ /* 0x002fc600048070ff */
[----:B------:R0:W-:Y:S01]  /*def0*/  @!P5 STG.E.U8 desc[UR16][R24.64+0xe8], R7 ;  /* 0x0000e8071800d986 */ /* 0x0001e2000c101110 */
[C---:B------:R-:W-:Y:S02]  /*df00*/  ISETP.LT.OR P3, PT, R35.reuse, 0xe9, !P0 ;  /* 0x000000e92300780c */ /* 0x040fe40004761670 */
[C---:B------:R-:W-:Y:S01]  /*df10*/  ISETP.LT.OR P4, PT, R35.reuse, 0xea, !P0 ;  /* 0x000000ea2300780c */ /* 0x040fe20004781670 */
[----:B------:R1:W-:Y:S01]  /*df20*/  @!P6 STG.E.U8 desc[UR16][R24.64+0xe9], R9 ;  /* 0x0000e9091800e986 */ /* 0x0003e2000c101110 */
[C---:B------:R-:W-:Y:S01]  /*df30*/  ISETP.LT.OR P5, PT, R35.reuse, 0xf1, !P1 ;  /* 0x000000f12300780c */ /* 0x040fe20004fa1670 */
[----:B------:R-:W-:Y:S01]  /*df40*/  FMUL R2, R218, UR20 ;  /* 0x00000014da027c20 */ /* 0x000fe20008400000 */
[----:B------:R-:W-:Y:S02]  /*df50*/  ISETP.LT.OR P6, PT, R35, 0xf2, !P1 ;  /* 0x000000f22300780c */ /* 0x000fe40004fc1670 */
[----:B------:R-:W-:Y:S02]  /*df60*/  F2FP.SATFINITE.E4M3.F32.PACK_AB_MERGE_C R11, RZ, R0, RZ ;  /* 0x00000000ff0b723e */ /* 0x000fe400048070ff */
[----:B------:R-:W-:-:S03]  /*df70*/  F2FP.SATFINITE.E4M3.F32.PACK_AB_MERGE_C R5, RZ, R2, RZ ;  /* 0x00000002ff05723e */ /* 0x000fc600048070ff */
[----:B------:R-:W-:Y:S01]  /*df80*/  @!P3 STG.E.U8 desc[UR16][R26.64+0xe8], R11 ;  /* 0x0000e80b1a00b986 */ /* 0x000fe2000c101110 */
[----:B------:R-:W-:-:S03]  /*df90*/  ISETP.LT.OR P3, PT, R35, 0xf1, !P0 ;  /* 0x000000f12300780c */ /* 0x000fc60004761670 */
[----:B------:R-:W-:Y:S01]  /*dfa0*/  @!P4 STG.E.U8 desc[UR16][R26.64+0xe9], R5 ;  /* 0x0000e9051a00c986 */ /* 0x000fe2000c101110 */
[C---:B------:R-:W-:Y:S02]  /*dfb0*/  ISETP.LT.OR P4, PT, R35.reuse, 0xf9, !P1 ;  /* 0x000000f92300780c */ /* 0x040fe40004f81670 */
[----:B------:R-:W-:Y:S01]  /*dfc0*/  ISETP.LT.OR P1, PT, R35, 0xfa, !P1 ;  /* 0x000000fa2300780c */ /* 0x000fe20004f21670 */
[----:B------:R-:W-:-:S05]  /*dfd0*/  FMUL R0, R220, UR20 ;  /* 0x00000014dc007c20 */ /* 0x000fca0008400000 */
[----:B0-----:R-:W-:-:S05]  /*dfe0*/  F2FP.SATFINITE.E4M3.F32.PACK_AB_MERGE_C R7, RZ, R0, RZ ;  /* 0x00000000ff07723e */ /* 0x001fca00048070ff */
[----:B------:R0:W-:Y:S01]  /*dff0*/  @!P5 STG.E.U8 desc[UR16][R24.64+0xf0], R7 ;  /* 0x0000f0071800d986 */ /* 0x0001e2000c101110 */
[----:B------:R-:W-:-:S05]  /*e000*/  FMUL R3, R221, UR20 ;  /* 0x00000014dd037c20 */ /* 0x000fca0008400000 */
[----:B-1----:R-:W-:Y:S02]  /*e010*/  F2FP.SATFINITE.E4M3.F32.PACK_AB_MERGE_C R9, RZ, R3, RZ ;  /* 0x00000003ff09723e */ /* 0x002fe400048070ff */
[----:B------:R-:W-:-:S03]  /*e020*/  ISETP.LT.OR P5, PT, R35, 0xf2, !P0 ;  /* 0x000000f22300780c */ /* 0x000fc600047a1670 */
[----:B------:R1:W-:Y:S01]  /*e030*/  @!P6 STG.E.U8 desc[UR16][R24.64+0xf1], R9 ;  /* 0x0000f1091800e986 */ /* 0x0003e2000c101110 */
[C---:B------:R-:W-:Y:S02]  /*e040*/  ISETP.LT.OR P6, PT, R35.reuse, 0xf9, !P0 ;  /* 0x000000f92300780c */ /* 0x040fe400047c1670 */
[----:B------:R-:W-:Y:S01]  /*e050*/  ISETP.LT.OR P0, PT, R35, 0xfa, !P0 ;  /* 0x000000fa2300780c */ /* 0x000fe20004701670 */
[----:B------:R-:W-:-:S05]  /*e060*/  FMUL R0, R223, UR20 ;  /* 0x00000014df007c20 */ /* 0x000fca0008400000 */
[----:B------:R-:W-:-:S05]  /*e070*/  F2FP.SATFINITE.E4M3.F32.PACK_AB_MERGE_C R13, RZ, R0, RZ ;  /* 0x00000000ff0d723e */ /* 0x000fca00048070ff */
[----:B------:R0:W-:Y:S01]  /*e080*/  @!P3 STG.E.U8 desc[UR16][R26.64+0xf0], R13 ;  /* 0x0000f00d1a00b986 */ /* 0x0001e2000c101110 */
[----:B----4-:R-:W-:Y:S01]  /*e090*/  FMUL R0, R222, UR20 ;  /* 0x00000014de007c20 */ /* 0x010fe20008400000 */
[----:B--2---:R-:W-:Y:S01]  /*e0a0*/  FMUL R2, R224, UR20 ;  /* 0x00000014e0027c20 */ /* 0x004fe20008400000 */
[----:B---3--:R-:W-:-:S03]  /*e0b0*/  FMUL R3, R225, UR20 ;  /* 0x00000014e1037c20 */ /* 0x008fc60008400000 */
[----:B0-----:R-:W-:Y:S01]  /*e0c0*/  F2FP.SATFINITE.E4M3.F32.PACK_AB_MERGE_C R7, RZ, R0, RZ ;  /* 0x00000000ff07723e */ /* 0x001fe200048070ff */
[----:B------:R-:W-:Y:S01]  /*e0d0*/  FMUL R4, R226, UR20 ;  /* 0x00000014e2047c20 */ /* 0x000fe20008400000 */
[----:B------:R-:W-:Y:S01]  /*e0e0*/  FMUL R5, R227, UR20 ;  /* 0x00000014e3057c20 */ /* 0x000fe20008400000 */
[----:B-1----:R-:W-:Y:S02]  /*e0f0*/  F2FP.SATFINITE.E4M3.F32.PACK_AB_MERGE_C R9, RZ, R2, RZ ;  /* 0x00000002ff09723e */ /* 0x002fe400048070ff */
[----:B------:R-:W-:Y:S02]  /*e100*/  F2FP.SATFINITE.E4M3.F32.PACK_AB_MERGE_C R3, RZ, R3, RZ ;  /* 0x00000003ff03723e */ /* 0x000fe400048070ff */
[----:B------:R-:W-:Y:S02]  /*e110*/  F2FP.SATFINITE.E4M3.F32.PACK_AB_MERGE_C R11, RZ, R4, RZ ;  /* 0x00000004ff0b723e */ /* 0x000fe400048070ff */
[----:B------:R-:W-:Y:S01]  /*e120*/  F2FP.SATFINITE.E4M3.F32.PACK_AB_MERGE_C R5, RZ, R5, RZ ;  /* 0x00000005ff05723e */ /* 0x000fe200048070ff */
[----:B------:R0:W-:Y:S04]  /*e130*/  @!P5 STG.E.U8 desc[UR16][R26.64+0xf1], R7 ;  /* 0x0000f1071a00d986 */ /* 0x0001e8000c101110 */
[----:B------:R0:W-:Y:S04]  /*e140*/  @!P4 STG.E.U8 desc[UR16][R24.64+0xf8], R9 ;  /* 0x0000f8091800c986 */ /* 0x0001e8000c101110 */
[----:B------:R0:W-:Y:S04]  /*e150*/  @!P1 STG.E.U8 desc[UR16][R24.64+0xf9], R3 ;  /* 0x0000f90318009986 */ /* 0x0001e8000c101110 */
[----:B------:R0:W-:Y:S04]  /*e160*/  @!P6 STG.E.U8 desc[UR16][R26.64+0xf8], R11 ;  /* 0x0000f80b1a00e986 */ /* 0x0001e8000c101110 */
[----:B------:R0:W-:Y:S02]  /*e170*/  @!P0 STG.E.U8 desc[UR16][R26.64+0xf9], R5 ;  /* 0x0000f9051a008986 */ /* 0x0001e4000c101110 */
.L_x_289:
[----:B------:R-:W-:Y:S05]  /*e180*/  BSYNC B0 ;  /* 0x0000000000007941 */ /* 0x000fea0003800000 */
.L_x_31:
[----:B0-----:R-:W2:Y:S04]  /*e190*/  LDL.LU R3, [R1+0x78] ;  /* 0x0000780001037983 */ /* 0x001ea80000300800 */
[----:B-----5:R-:W2:Y:S01]  /*e1a0*/  LDL.LU R2, [R1+0x7c] ;  /* 0x00007c0001027983 */ /* 0x020ea20000300800 */
[----:B------:R-:W-:Y:S01]  /*e1b0*/  ULDC UR6, c[0x0][0xc] ;  /* 0x0000030000067ab9 */ /* 0x000fe20000000800 */
[----:B------:R-:W-:Y:S01]  /*e1c0*/  ULDC UR7, c[0x0][0x10] ;  /* 0x0000040000077ab9 */ /* 0x000fe20000000800 */
[----:B------:R-:W2:Y:S01]  /*e1d0*/  LDC R5, c[0x0][0x14] ;  /* 0x00000500ff057b82 */ /* 0x000ea20000000800 */
[----:B------:R-:W-:Y:S01]  /*e1e0*/  UIMAD.WIDE.U32 UR6, UR6, UR7, URZ ;  /* 0x00000007060672a5 */ /* 0x000fe2000f8e003f */
[----:B------:R-:W-:Y:S01]  /*e1f0*/  PRMT R0, RZ, 0x7610, R0 ;  /* 0x00007610ff007816 */ /* 0x000fe20000000000 */
[----:B------:R-:W-:-:S04]  /*e200*/  UMOV UR22, 0xffffffff ;  /* 0xffffffff00167882 */ /* 0x000fc80000000000 */
[----:B--2---:R-:W-:-:S04]  /*e210*/  IMAD.WIDE.U32 R2, R5, UR6, R2 ;  /* 0x0000000605027c25 */ /* 0x004fc8000f8e0002 */
[----:B------:R-:W-:Y:S01]  /*e220*/  IMAD R5, R5, UR7, RZ ;  /* 0x0000000705057c24 */ /* 0x000fe2000f8e02ff */
[----:B------:R-:W-:Y:S01]  /*e230*/  ULDC.64 UR6, c[0x0][0x650] ;  /* 0x0001940000067ab9 */ /* 0x000fe20000000a00 */
[----:B------:R-:W-:Y:S01]  /*e240*/  IMAD.MOV.U32 R19, RZ, RZ, R2 ;  /* 0x000000ffff137224 */ /* 0x000fe200078e0002 */
[----:B------:R-:W-:Y:S01]  /*e250*/  ISETP.GE.U32.AND P0, PT, R2, UR6, PT ;  /* 0x0000000602007c0c */ /* 0x000fe2000bf06070 */
[----:B------:R-:W-:Y:S02]  /*e260*/  IMAD.IADD R22, R3, 0x1, R5 ;  /* 0x0000000103167824 */ /* 0x000fe400078e0205 */
[----:B------:R-:W-:-:S03]  /*e270*/  IMAD.MOV.U32 R2, RZ, RZ, -0x1 ;  /* 0xffffffffff027424 */ /* 0x000fc600078e00ff */
[----:B------:R0:W-:Y:S01]  /*e280*/  STL [R1+0x78], R22 ;  /* 0x0000781601007387 */ /* 0x0001e20000100800 */
[----:B------:R-:W-:-:S03]  /*e290*/  ISETP.GE.U32.AND.EX P0, PT, R22, UR7, PT, P0 ;  /* 0x0000000716007c0c */ /* 0x000fc6000bf06100 */
[----:B------:R0:W-:Y:S04]  /*e2a0*/  STL [R1+0x7c], R19 ;  /* 0x00007c1301007387 */ /* 0x0001e80000100800 */
[----:B------:R0:W-:Y:S06]  /*e2b0*/  STL [R1+0x80], R2 ;  /* 0x0000800201007387 */ /* 0x0001ec0000100800 */
[----:B------:R-:W-:Y:S05]  /*e2c0*/  @P0 BRA `(.L_x_290) ;  /* 0x00000004006c0947 */ /* 0x000fea0003800000 */
[----:B------:R-:W2:Y:S01]  /*e2d0*/  S2R R14, SR_CTAID.X ;  /* 0x00000000000e7919 */ /* 0x000ea20000002500 */
[----:B------:R-:W5:Y:S01]  /*e2e0*/  LDC.64 R8, c[0x0][0x628] ;  /* 0x00018a00ff087b82 */ /* 0x000f620000000a00 */
[----:B------:R-:W-:Y:S01]  /*e2f0*/  ULDC UR6, c[0x0][0x150] ;  /* 0x0000540000067ab9 */ /* 0x000fe20000000800 */
[----:B------:R-:W-:Y:S01]  /*e300*/  IMAD.MOV.U32 R6, RZ, RZ, R19 ;  /* 0x000000ffff067224 */ /* 0x000fe200078e0013 */
[----:B------:R-:W0:Y:S01]  /*e310*/  S2R R16, SR_CTAID.Y ;  /* 0x0000000000107919 */ /* 0x000e220000002600 */
[----:B------:R-:W-:-:S04]  /*e320*/  IMAD.MOV.U32 R7, RZ, RZ, R22 ;  /* 0x000000ffff077224 */ /* 0x000fc800078e0016 */
[----:B------:R-:W0:Y:S08]  /*e330*/  LDC R17, c[0x0][0x144] ;  /* 0x00005100ff117b82 */ /* 0x000e300000000800 */
[----:B------:R-:W0:Y:S08]  /*e340*/  LDC R10, c[0x0][0x630] ;  /* 0x00018c00ff0a7b82 */ /* 0x000e300000000800 */
[----:B------:R-:W0:Y:S01]  /*e350*/  LDC.64 R12, c[0x0][0x620] ;  /* 0x00018800ff0c7b82 */ /* 0x000e220000000a00 */
[----:B-----5:R-:W-:-:S04]  /*e360*/  ISETP.NE.U32.AND P0, PT, R8, RZ, PT ;  /* 0x000000ff0800720c */ /* 0x020fc80003f05070 */
[----:B------:R-:W-:Y:S02]  /*e370*/  ISETP.NE.AND.EX P0, PT, R9, RZ, PT, P0 ;  /* 0x000000ff0900720c */ /* 0x000fe40003f05300 */
[----:B--2---:R-:W-:-:S05]  /*e380*/  I2FP.F32.U32 R0, R14 ;  /* 0x0000000e00007245 */ /* 0x004fca0000201000 */
[----:B------:R-:W-:-:S04]  /*e390*/  FMUL R0, R0, UR6 ;  /* 0x0000000600007c20 */ /* 0x000fc80008400000 */
[----:B------:R2:W0:Y:S02]  /*e3a0*/  F2I.U32.TRUNC.NTZ R15, R0 ;  /* 0x00000000000f7305 */ /* 0x000424000020f000 */
[----:B------:R-:W-:Y:S05]  /*e3b0*/  @!P0 BRA `(.L_x_291) ;  /* 0x0000000000288947 */ /* 0x000fea0003800000 */
[----:B--2---:R-:W2:Y:S02]  /*e3c0*/  LDC R0, c[0x0][0x634] ;  /* 0x00018d00ff007b82 */ /* 0x004ea40000000800 */
[----:B--2---:R-:W-:-:S05]  /*e3d0*/  IADD3 R7, P0, R19, R0, RZ ;  /* 0x0000000013077210 */ /* 0x004fca0007f1e0ff */
[----:B------:R-:W-:-:S04]  /*e3e0*/  IMAD.X R11, RZ, RZ, R22, P0 ;  /* 0x000000ffff0b7224 */ /* 0x000fc800000e0616 */
[----:B0-----:R-:W-:-:S04]  /*e3f0*/  IMAD.WIDE.U32 R2, R11, R8, RZ ;  /* 0x000000080b027225 */ /* 0x001fc800078e00ff */
[----:B------:R-:W-:-:S04]  /*e400*/  IMAD.WIDE.U32 R4, P0, R7, R9, R2 ;  /* 0x0000000907047225 */ /* 0x000fc80007800002 */
[----:B------:R-:W-:-:S04]  /*e410*/  IMAD.WIDE.U32 R2, R7, R8, RZ ;  /* 0x0000000807027225 */ /* 0x000fc800078e00ff */
[----:B------:R-:W-:Y:S01]  /*e420*/  IMAD.X R7, RZ, RZ, RZ, P0 ;  /* 0x000000ffff077224 */ /* 0x000fe200000e06ff */
[----:B------:R-:W-:Y:S01]  /*e430*/  IADD3 RZ, P0, R3, R4, RZ ;  /* 0x0000000403ff7210 */ /* 0x000fe20007f1e0ff */
[----:B------:R-:W-:-:S04]  /*e440*/  IMAD.MOV.U32 R6, RZ, RZ, R5 ;  /* 0x000000ffff067224 */ /* 0x000fc800078e0005 */
[----:B------:R-:W-:-:S08]  /*e450*/  IMAD.WIDE.U32.X R6, R11, R9, R6, P0 ;  /* 0x000000090b067225 */ /* 0x000fd000000e0406 */
.L_x_291:
[-CC-:B0-----:R-:W-:Y:S01]  /*e460*/  SHF.R.U64 R24, R6, R10.reuse, R7.reuse ;  /* 0x0000000a06187219 */ /* 0x181fe20000001207 */
[----:B------:R-:W0:Y:S01]  /*e470*/  LDC.64 R20, c[0x0][0x640] ;  /* 0x00019000ff147b82 */ /* 0x000e220000000a00 */
[----:B--2---:R-:W-:Y:S01]  /*e480*/  SHF.R.U32.HI R0, RZ, R10, R7 ;  /* 0x0000000aff007219 */ /* 0x004fe20000011607 */
[----:B------:R-:W-:Y:S01]  /*e490*/  IMAD.MOV.U32 R2, RZ, RZ, R19 ;  /* 0x000000ffff027224 */ /* 0x000fe200078e0013 */
[----:B------:R-:W-:Y:S01]  /*e4a0*/  IADD3 R5, P0, RZ, -R24, RZ ;  /* 0x80000018ff057210 */ /* 0x000fe20007f1e0ff */
[----:B------:R-:W-:Y:S01]  /*e4b0*/  IMAD.MOV R15, RZ, RZ, -R15 ;  /* 0x000000ffff0f7224 */ /* 0x000fe200078e0a0f */
[----:B------:R-:W-:Y:S01]  /*e4c0*/  ULDC UR6, c[0x0][0x154] ;  /* 0x0000550000067ab9 */ /* 0x000fe20000000800 */
[----:B------:R-:W-:Y:S02]  /*e4d0*/  IMAD.MOV.U32 R7, RZ, RZ, 0x1 ;  /* 0x00000001ff077424 */ /* 0x000fe400078e00ff */
[----:B------:R-:W2:Y:S01]  /*e4e0*/  LDC R4, c[0x0][0x618] ;  /* 0x00018600ff047b82 */ /* 0x000ea20000000800 */
[----:B------:R-:W-:-:S02]  /*e4f0*/  IMAD.X R3, RZ, RZ, ~R0, P0 ;  /* 0x000000ffff037224 */ /* 0x000fc400000e0e00 */
[----:B------:R-:W-:Y:S02]  /*e500*/  IMAD R15, R17, R15, R14 ;  /* 0x0000000f110f7224 */ /* 0x000fe400078e020e */
[-C--:B------:R-:W-:Y:S02]  /*e510*/  IMAD R0, R3, R12.reuse, RZ ;  /* 0x0000000c03007224 */ /* 0x080fe400078e02ff */
[----:B------:R-:W-:Y:S01]  /*e520*/  IMAD.MOV.U32 R3, RZ, RZ, R22 ;  /* 0x000000ffff037224 */ /* 0x000fe200078e0016 */
[----:B------:R-:W5:Y:S01]  /*e530*/  LDC R6, c[0x0][0x608] ;  /* 0x00018200ff067b82 */ /* 0x000f620000000800 */
[----:B------:R-:W-:-:S04]  /*e540*/  IMAD.WIDE.U32 R2, R5, R12, R2 ;  /* 0x0000000c05027225 */ /* 0x000fc800078e0002 */
[----:B------:R-:W-:-:S03]  /*e550*/  IMAD R5, R5, R13, R0 ;  /* 0x0000000d05057224 */ /* 0x000fc600078e0200 */
[----:B------:R-:W1:Y:S01]  /*e560*/  LDC R18, c[0x0][0x658] ;  /* 0x00019600ff127b82 */ /* 0x000e620000000800 */
[----:B------:R-:W-:Y:S01]  /*e570*/  I2FP.F32.U32 R0, R16 ;  /* 0x0000001000007245 */ /* 0x000fe20000201000 */
[----:B------:R-:W-:Y:S01]  /*e580*/  IMAD.IADD R3, R3, 0x1, R5 ;  /* 0x0000000103037824 */ /* 0x000fe200078e0205 */
[----:B0-----:R-:W-:Y:S01]  /*e590*/  ISETP.NE.U32.AND P0, PT, R20, RZ, PT ;  /* 0x000000ff1400720c */ /* 0x001fe20003f05070 */
[----:B------:R-:W-:Y:S02]  /*e5a0*/  IMAD.MOV.U32 R5, RZ, RZ, -0x1 ;  /* 0xffffffffff057424 */ /* 0x000fe400078e00ff */
[----:B------:R-:W-:Y:S02]  /*e5b0*/  FMUL R0, R0, UR6 ;  /* 0x0000000600007c20 */ /* 0x000fe40008400000 */
[----:B------:R-:W0:Y:S01]  /*e5c0*/  LDC R13, c[0x0][0x148] ;  /* 0x00005200ff0d7b82 */ /* 0x000e220000000800 */
[----:B--2---:R-:W-:Y:S01]  /*e5d0*/  SHF.R.U64 R10, R2, R4, R3 ;  /* 0x00000004020a7219 */ /* 0x004fe20000001203 */
[----:B------:R2:W0:Y:S01]  /*e5e0*/  F2I.U32.TRUNC.NTZ R12, R0 ;  /* 0x00000000000c7305 */ /* 0x000422000020f000 */
[----:B------:R-:W-:-:S02]  /*e5f0*/  ISETP.NE.AND.EX P0, PT, R21, RZ, PT, P0 ;  /* 0x000000ff1500720c */ /* 0x000fc40003f05300 */
[----:B------:R-:W-:-:S03]  /*e600*/  SHF.R.U32.HI R3, RZ, R4, R3 ;  /* 0x00000004ff037219 */ /* 0x000fc60000011603 */
[----:B------:R-:W0:Y:S01]  /*e610*/  LDC R14, c[0x0][0x600] ;  /* 0x00018000ff0e7b82 */ /* 0x000e220000000800 */
[-CC-:B-----5:R-:W-:Y:S02]  /*e620*/  SHF.R.U64 R8, R10, R6.reuse, R3.reuse ;  /* 0x000000060a087219 */ /* 0x1a0fe40000001203 */
[----:B------:R-:W-:-:S05]  /*e630*/  SHF.R.U32.HI R3, RZ, R6, R3 ;  /* 0x00000006ff037219 */ /* 0x000fca0000011603 */
[----:B------:R-:W0:Y:S01]  /*e640*/  LDC R19, c[0x0][0x648] ;  /* 0x00019200ff137b82 */ /* 0x000e220000000800 */
[-CC-:B-1----:R-:W-:Y:S02]  /*e650*/  SHF.R.U64 R11, R8, R18.reuse, R3.reuse ;  /* 0x00000012080b7219 */ /* 0x182fe40000001203 */
[-C--:B------:R-:W-:Y:S02]  /*e660*/  SHF.L.U32 R5, R5, R18.reuse, RZ ;  /* 0x0000001205057219 */ /* 0x080fe400000006ff */
[-C--:B------:R-:W-:Y:S01]  /*e670*/  SHF.R.U32.HI R3, RZ, R18.reuse, R3 ;  /* 0x00000012ff037219 */ /* 0x080fe20000011603 */
[----:B------:R-:W-:Y:S01]  /*e680*/  IMAD.MOV.U32 R2, RZ, RZ, R11 ;  /* 0x000000ffff027224 */ /* 0x000fe200078e000b */
[----:B------:R-:W-:Y:S01]  /*e690*/  SHF.L.U32 R34, R7, R18, RZ ;  /* 0x0000001207227219 */ /* 0x000fe200000006ff */
[----:B------:R-:W1:Y:S01]  /*e6a0*/  LDC R22, c[0x0][0x638] ;  /* 0x00018e00ff167b82 */ /* 0x000e620000000800 */
[----:B------:R-:W-:-:S07]  /*e6b0*/  LOP3.LUT R17, RZ, R5, RZ, 0x33, !PT ;  /* 0x00000005ff117212 */ /* 0x000fce00078e33ff */
[----:B------:R-:W0:Y:S01]  /*e6c0*/  LDC R23, c[0x0][0x610] ;  /* 0x00018400ff177b82 */ /* 0x000e220000000800 */
[----:B--2---:R-:W-:Y:S05]  /*e6d0*/  @!P0 BRA `(.L_x_292) ;  /* 0x0000000000288947 */ /* 0x004fea0003800000 */
[----:B------:R-:W2:Y:S02]  /*e6e0*/  LDC R0, c[0x0][0x64c] ;  /* 0x00019300ff007b82 */ /* 0x000ea40000000800 */
[----:B--2---:R-:W-:-:S05]  /*e6f0*/  IADD3 R7, P0, R11, R0, RZ ;  /* 0x000000000b077210 */ /* 0x004fca0007f1e0ff */
        /* <DEDUP_REMOVED lines=8> */
.L_x_292:
[----:B0-----:R-:W-:Y:S01]  /*e780*/  SHF.R.U64 R0, R2, R19, R3 ;  /* 0x0000001302007219 */ /* 0x001fe20000001203 */
[----:B------:R-:W-:Y:S01]  /*e790*/  VIADD R3, R14, 0xffffffff ;  /* 0xffffffff0e037836 */ /* 0x000fe20000000000 */
[----:B------:R-:W-:Y:S01]  /*e7a0*/  LOP3.LUT R5, R8, R17, RZ, 0xc0, !PT ;  /* 0x0000001108057212 */ /* 0x000fe200078ec0ff */
[----:B------:R-:W-:Y:S01]  /*e7b0*/  IMAD.MOV R12, RZ, RZ, -R12 ;  /* 0x000000ffff0c7224 */ /* 0x000fe200078e0a0c */
[----:B------:R-:W-:Y:S01]  /*e7c0*/  R2UR UR22, R24 ;  /* 0x00000000181672ca */ /* 0x000fe200000e0000 */
[----:B------:R-:W-:Y:S01]  /*e7d0*/  IMAD.MOV R2, RZ, RZ, -R0 ;  /* 0x000000ffff027224 */ /* 0x000fe200078e0a00 */
[----:B------:R-:W-:Y:S01]  /*e7e0*/  LOP3.LUT R3, R10, R3, RZ, 0xc0, !PT ;  /* 0x000000030a037212 */ /* 0x000fe200078ec0ff */
[----:B------:R-:W-:Y:S02]  /*e7f0*/  IMAD R34, R34, R0, R5 ;  /* 0x0000000022227224 */ /* 0x000fe400078e0205 */
[----:B------:R-:W-:Y:S02]  /*e800*/  @P2 IMAD R15, R13, R12, R16 ;  /* 0x0000000c0d0f2224 */ /* 0x000fe400078e0210 */
[----:B-1----:R-:W-:-:S02]  /*e810*/  IMAD R0, R2, R22, R11 ;  /* 0x0000001602007224 */ /* 0x002fc400078e020b */
[----:B------:R-:W-:Y:S02]  /*e820*/  IMAD R34, R34, R23, R15 ;  /* 0x0000001722227224 */ /* 0x000fe400078e020f */
[----:B------:R-:W-:Y:S02]  /*e830*/  IMAD R3, R0, R14, R3 ;  /* 0x0000000e00037224 */ /* 0x000fe400078e0203 */
[----:B------:R-:W-:-:S03]  /*e840*/  IMAD.MOV.U32 R0, RZ, RZ, 0x1 ;  /* 0x00000001ff007424 */ /* 0x000fc600078e00ff */
[----:B------:R-:W-:Y:S02]  /*e850*/  SEL R2, R3, R34, !P2 ;  /* 0x0000002203027207 */ /* 0x000fe40005000000 */
[----:B------:R-:W-:-:S03]  /*e860*/  SEL R34, R34, R3, !P2 ;  /* 0x0000000322227207 */ /* 0x000fc60005000000 */
[----:B------:R2:W-:Y:S04]  /*e870*/  STL [R1+0x80], R2 ;  /* 0x0000800201007387 */ /* 0x0005e80000100800 */
.L_x_290:
[----:B------:R0:W-:Y:S01]  /*e880*/  STL [R1+0x84], R34 ;  /* 0x0000842201007387 */ /* 0x0001e20000100800 */
[----:B------:R-:W-:-:S13]  /*e890*/  LOP3.LUT P0, RZ, R0, 0xff, RZ, 0xc0, !PT ;  /* 0x000000ff00ff7812 */ /* 0x000fda000780c0ff */
[----:B0-----:R-:W-:Y:S05]  /*e8a0*/  @P0 BRA `(.L_x_293) ;  /* 0xffffff2400ec0947 */ /* 0x001fea000383ffff */
[----:B------:R-:W-:Y:S05]  /*e8b0*/  EXIT ;  /* 0x000000000000794d */ /* 0x000fea0003800000 */
.L_x_3:
[----:B------:R-:W2:Y:S01]  /*e8c0*/  LDL R16, [R1+0x7c] ;  /* 0x00007c0001107983 */ /* 0x000ea20000100800 */
[----:B------:R-:W-:-:S03]  /*e8d0*/  ULDC.64 UR4, c[0x0][0x650] ;  /* 0x0001940000047ab9 */ /* 0x000fc60000000a00 */
[----:B------:R-:W3:Y:S01]  /*e8e0*/  LDL R17, [R1+0x78] ;  /* 0x0000780001117983 */ /* 0x000ee20000100800 */
[----:B------:R-:W-:Y:S01]  /*e8f0*/  PRMT R4, RZ, 0x7610, R4 ;  /* 0x00007610ff047816 */ /* 0x000fe20000000004 */
[----:B------:R-:W-:Y:S02]  /*e900*/  IMAD.MOV.U32 R5, RZ, RZ, -0x1 ;  /* 0xffffffffff057424 */ /* 0x000fe400078e00ff */
[----:B------:R-:W-:Y:S02]  /*e910*/  IMAD.MOV.U32 R6, RZ, RZ, -0x1 ;  /* 0xffffffffff067424 */ /* 0x000fe400078e00ff */
[----:B------:R-:W-:Y:S01]  /*e920*/  IMAD.MOV.U32 R11, RZ, RZ, -0x1 ;  /* 0xffffffffff0b7424 */ /* 0x000fe200078e00ff */
[----:B--2---:R-:W-:-:S04]  /*e930*/  ISETP.GE.U32.AND P0, PT, R16, UR4, PT ;  /* 0x0000000410007c0c */ /* 0x004fc8000bf06070 */
[----:B---3--:R-:W-:-:S13]  /*e940*/  ISETP.GE.U32.AND.EX P0, PT, R17, UR5, PT, P0 ;  /* 0x0000000511007c0c */ /* 0x008fda000bf06100 */
[----:B------:R-:W-:Y:S05]  /*e950*/  @P0 BRA `(.L_x_294) ;  /* 0x00000004005c0947 */ /* 0x000fea0003800000 */
        /* <DEDUP_REMOVED lines=18> */
.L_x_295:
[-CC-:B------:R-:W-:Y:S01]  /*ea80*/  SHF.R.U64 R11, R8, R12.reuse, R9.reuse ;  /* 0x0000000c080b7219 */ /* 0x180fe20000001209 */
[----:B------:R-:W0:Y:S01]  /*ea90*/  LDC.64 R20, c[0x0][0x640] ;  /* 0x00019000ff147b82 */ /* 0x000e220000000a00 */
[----:B------:R-:W-:Y:S01]  /*eaa0*/  SHF.R.U32.HI R3, RZ, R12, R9 ;  /* 0x0000000cff037219 */ /* 0x000fe20000011609 */
[----:B------:R-:W-:Y:S01]  /*eab0*/  ULDC UR4, c[0x0][0x150] ;  /* 0x0000540000047ab9 */ /* 0x000fe20000000800 */
[----:B------:R-:W-:Y:S01]  /*eac0*/  IADD3 R7, P0, RZ, -R11, RZ ;  /* 0x8000000bff077210 */ /* 0x000fe20007f1e0ff */
[----:B------:R-:W-:Y:S01]  /*ead0*/  IMAD.MOV.U32 R4, RZ, RZ, R16 ;  /* 0x000000ffff047224 */ /* 0x000fe200078e0010 */
[----:B------:R-:W-:Y:S01]  /*eae0*/  I2FP.F32.U32 R6, R2 ;  /* 0x0000000200067245 */ /* 0x000fe20000201000 */
[----:B------:R-:W-:Y:S02]  /*eaf0*/  IMAD.MOV.U32 R5, RZ, RZ, R17 ;  /* 0x000000ffff057224 */ /* 0x000fe400078e0011 */
[----:B------:R-:W1:Y:S01]  /*eb00*/  LDC R10, c[0x0][0x618] ;  /* 0x00018600ff0a7b82 */ /* 0x000e620000000800 */
[----:B------:R-:W-:-:S02]  /*eb10*/  IMAD.X R3, RZ, RZ, ~R3, P0 ;  /* 0x000000ffff037224 */ /* 0x000fc400000e0e03 */
[----:B------:R-:W-:Y:S01]  /*eb20*/  FMUL R9, R6, UR4 ;  /* 0x0000000406097c20 */ /* 0x000fe20008400000 */
[----:B------:R-:W-:Y:S01]  /*eb30*/  IMAD.WIDE.U32 R4, R7, R14, R4 ;  /* 0x0000000e07047225 */ /* 0x000fe200078e0004 */
[----:B------:R-:W-:-:S03]  /*eb40*/  ULDC UR4, c[0x0][0x154] ;  /* 0x0000550000047ab9 */ /* 0x000fc60000000800 */
[----:B------:R-:W-:Y:S01]  /*eb50*/  IMAD R6, R3, R14, RZ ;  /* 0x0000000e03067224 */ /* 0x000fe200078e02ff */
[----:B------:R-:W2:Y:S01]  /*eb60*/  LDC R13, c[0x0][0x144] ;  /* 0x00005100ff0d7b82 */ /* 0x000ea20000000800 */
[----:B------:R-:W3:Y:S02]  /*eb70*/  F2I.U32.TRUNC.NTZ R9, R9 ;  /* 0x0000000900097305 */ /* 0x000ee4000020f000 */
[----:B------:R-:W-:Y:S02]  /*eb80*/  IMAD R3, R7, R15, R6 ;  /* 0x0000000f07037224 */ /* 0x000fe400078e0206 */
[----:B------:R-:W-:Y:S02]  /*eb90*/  IMAD.MOV.U32 R6, RZ, RZ, -0x1 ;  /* 0xffffffffff067424 */ /* 0x000fe400078e00ff */
[----:B------:R-:W-:Y:S01]  /*eba0*/  IMAD.IADD R3, R5, 0x1, R3 ;  /* 0x0000000105037824 */ /* 0x000fe200078e0203 */
[----:B------:R-:W4:Y:S01]  /*ebb0*/  LDC R12, c[0x0][0x608] ;  /* 0x00018200ff0c7b82 */ /* 0x000f220000000800 */
[----:B------:R-:W-:-:S02]  /*ebc0*/  I2FP.F32.U32 R5, R0 ;  /* 0x0000000000057245 */ /* 0x000fc40000201000 */
[----:B0-----:R-:W-:-:S03]  /*ebd0*/  ISETP.NE.U32.AND P0, PT, R20, RZ, PT ;  /* 0x000000ff1400720c */ /* 0x001fc60003f05070 */
[----:B------:R-:W-:Y:S01]  /*ebe0*/  FMUL R5, R5, UR4 ;  /* 0x0000000405057c20 */ /* 0x000fe20008400000 */
[----:B------:R-:W-:Y:S01]  /*ebf0*/  ISETP.NE.AND.EX P0, PT, R21, RZ, PT, P0 ;  /* 0x000000ff1500720c */ /* 0x000fe20003f05300 */
[----:B------:R-:W0:Y:S01]  /*ec00*/  LDC R7, c[0x0][0x658] ;  /* 0x00019600ff077b82 */ /* 0x000e220000000800 */
[-C--:B-1----:R-:W-:Y:S01]  /*ec10*/  SHF.R.U64 R8, R4, R10.reuse, R3 ;  /* 0x0000000a04087219 */ /* 0x082fe20000001203 */
[----:B---3--:R-:W-:Y:S01]  /*ec20*/  IMAD.MOV R4, RZ, RZ, -R9 ;  /* 0x000000ffff047224 */ /* 0x008fe200078e0a09 */
[----:B------:R-:W-:Y:S02]  /*ec30*/  SHF.R.U32.HI R3, RZ, R10, R3 ;  /* 0x0000000aff037219 */ /* 0x000fe40000011603 */
[----:B------:R1:W3:Y:S03]  /*ec40*/  F2I.U32.TRUNC.NTZ R10, R5 ;  /* 0x00000005000a7305 */ /* 0x0002e6000020f000 */
[----:B------:R-:W1:Y:S01]  /*ec50*/  LDC R17, c[0x0][0x148] ;  /* 0x00005200ff117b82 */ /* 0x000e620000000800 */
[----:B--2---:R-:W-:-:S02]  /*ec60*/  IMAD R19, R13, R4, R2 ;  /* 0x000000040d137224 */ /* 0x004fc400078e0202 */
[----:B------:R-:W-:-:S05]  /*ec70*/  IMAD.MOV.U32 R4, RZ, RZ, 0x1 ;  /* 0x00000001ff047424 */ /* 0x000fca00078e00ff */
[----:B------:R-:W2:Y:S01]  /*ec80*/  LDC R14, c[0x0][0x600] ;  /* 0x00018000ff0e7b82 */ /* 0x000ea20000000800 */
[-CC-:B----4-:R-:W-:Y:S02]  /*ec90*/  SHF.R.U64 R13, R8, R12.reuse, R3.reuse ;  /* 0x0000000c080d7219 */ /* 0x190fe40000001203 */
[----:B------:R-:W-:-:S05]  /*eca0*/  SHF.R.U32.HI R2, RZ, R12, R3 ;  /* 0x0000000cff027219 */ /* 0x000fca0000011603 */
[----:B------:R-:W4:Y:S01]  /*ecb0*/  LDC R16, c[0x0][0x648] ;  /* 0x00019200ff107b82 */ /* 0x000f220000000800 */
[-CC-:B0-----:R-:W-:Y:S02]  /*ecc0*/  SHF.R.U64 R15, R13, R7.reuse, R2.reuse ;  /* 0x000000070d0f7219 */ /* 0x181fe40000001202 */
[-C--:B------:R-:W-:Y:S02]  /*ecd0*/  SHF.L.U32 R6, R6, R7.reuse, RZ ;  /* 0x0000000706067219 */ /* 0x080fe400000006ff */
[-C--:B------:R-:W-:Y:S01]  /*ece0*/  SHF.R.U32.HI R3, RZ, R7.reuse, R2 ;  /* 0x00000007ff037219 */ /* 0x080fe20000011602 */
[----:B------:R-:W-:Y:S01]  /*ecf0*/  IMAD.MOV.U32 R2, RZ, RZ, R15 ;  /* 0x000000ffff027224 */ /* 0x000fe200078e000f */
[----:B------:R-:W-:Y:S01]  /*ed00*/  SHF.L.U32 R12, R4, R7, RZ ;  /* 0x00000007040c7219 */ /* 0x000fe200000006ff */
[----:B------:R-:W0:Y:S01]  /*ed10*/  LDC R18, c[0x0][0x638] ;  /* 0x00018e00ff127b82 */ /* 0x000e220000000800 */
[----:B------:R-:W-:-:S07]  /*ed20*/  LOP3.LUT R22, RZ, R6, RZ, 0x33, !PT ;  /* 0x00000006ff167212 */ /* 0x000fce00078e33ff */
        /* <DEDUP_REMOVED lines=12> */
.L_x_296:
[----:B----4-:R-:W-:Y:S01]  /*edf0*/  SHF.R.U64 R3, R2, R16, R3 ;  /* 0x0000001002037219 */ /* 0x010fe20000001203 */
[----:B--2---:R-:W-:Y:S01]  /*ee00*/  VIADD R5, R14, 0xffffffff ;  /* 0xffffffff0e057836 */ /* 0x004fe20000000000 */
[----:B------:R-:W-:Y:S01]  /*ee10*/  LOP3.LUT R2, R13, R22, RZ, 0xc0, !PT ;  /* 0x000000160d027212 */ /* 0x000fe200078ec0ff */
[----:B------:R-:W-:Y:S02]  /*ee20*/  IMAD.MOV R10, RZ, RZ, -R10 ;  /* 0x000000ffff0a7224 */ /* 0x000fe400078e0a0a */
[----:B------:R-:W-:Y:S02]  /*ee30*/  IMAD.MOV R4, RZ, RZ, -R3 ;  /* 0x000000ffff047224 */ /* 0x000fe400078e0a03 */
[----:B------:R-:W-:Y:S01]  /*ee40*/  IMAD R2, R12, R3, R2 ;  /* 0x000000030c027224 */ /* 0x000fe200078e0202 */
[----:B------:R-:W-:Y:S01]  /*ee50*/  LOP3.LUT R3, R8, R5, RZ, 0xc0, !PT ;  /* 0x0000000508037212 */ /* 0x000fe200078ec0ff */
[----:B------:R-:W-:Y:S02]  /*ee60*/  @P2 IMAD R19, R17, R10, R0 ;  /* 0x0000000a11132224 */ /* 0x000fe400078e0200 */
[----:B0-----:R-:W-:-:S02]  /*ee70*/  IMAD R0, R4, R18, R15 ;  /* 0x0000001204007224 */ /* 0x001fc400078e020f */
[----:B------:R-:W-:Y:S02]  /*ee80*/  IMAD R5, R2, R23, R19 ;  /* 0x0000001702057224 */ /* 0x000fe400078e0213 */
[----:B------:R-:W-:Y:S02]  /*ee90*/  IMAD R0, R0, R14, R3 ;  /* 0x0000000e00007224 */ /* 0x000fe400078e0203 */
[----:B------:R-:W-:-:S03]  /*eea0*/  IMAD.MOV.U32 R4, RZ, RZ, 0x1 ;  /* 0x00000001ff047424 */ /* 0x000fc600078e00ff */
[----:B------:R-:W-:Y:S02]  /*eeb0*/  SEL R6, R0, R5, !P2 ;  /* 0x0000000500067207 */ /* 0x000fe40005000000 */
[----:B------:R-:W-:-:S07]  /*eec0*/  SEL R5, R5, R0, !P2 ;  /* 0x0000000005057207 */ /* 0x000fce0005000000 */
.L_x_294:
[----:B------:R-:W-:-:S08]  /*eed0*/  NOP ;  /* 0x0000000000007918 */ /* 0x000fd00000000000 */
[----:B------:R-:W0:-:S00]  /*eee0*/  USETMAXREG.DEALLOC.CTAPOOL 0x28 ;  /* 0x00000028000079c8 */ /* 0x000e0000080e0500 */
[----:B------:R-:W-:-:S13]  /*eef0*/  ISETP.NE.AND P0, PT, RZ, UR8, PT ;  /* 0x00000008ff007c0c */ /* 0x000fda000bf05270 */
[----:B------:R-:W-:Y:S05]  /*ef00*/  @P0 EXIT ;  /* 0x000000000000094d */ /* 0x000fea0003800000 */
[----:B0-----:R-:W-:Y:S01]  /*ef10*/  LOP3.LUT P0, RZ, R4, 0xff, RZ, 0xc0, !PT ;  /* 0x000000ff04ff7812 */ /* 0x001fe2000780c0ff */
[----:B------:R-:W-:Y:S02]  /*ef20*/  IMAD.MOV.U32 R0, RZ, RZ, 0x1 ;  /* 0x00000001ff007424 */ /* 0x000fe400078e00ff */
[----:B------:R-:W-:-:S10]  /*ef30*/  IMAD.MOV.U32 R8, RZ, RZ, RZ ;  /* 0x000000ffff087224 */ /* 0x000fd400078e00ff */
[----:B------:R-:W-:Y:S05]  /*ef40*/  @!P0 BRA `(.L_x_297) ;  /* 0x0000000c00508947 */ /* 0x000fea0003800000 */
[----:B------:R-:W0:Y:S01]  /*ef50*/  S2R R2, SR_TID.X ;  /* 0x0000000000027919 */ /* 0x000e220000002100 */
[----:B------:R-:W-:Y:S01]  /*ef60*/  ULDC UR4, c[0x0][0x28c] ;  /* 0x0000a30000047ab9 */ /* 0x000fe20000000800 */
[----:B------:R-:W-:Y:S01]  /*ef70*/  ULDC UR6, c[0x0][0x658] ;  /* 0x0001960000067ab9 */ /* 0x000fe20000000800 */
[----:B------:R-:W-:Y:S01]  /*ef80*/  UIADD3 UR10, UR4, 0x3f, URZ ;  /* 0x0000003f040a7890 */ /* 0x000fe2000fffe03f */
[----:B------:R-:W-:Y:S01]  /*ef90*/  BSSY B0, `(.L_x_297) ;  /* 0x00000cf000007945 */ /* 0x000fe20003800000 */
[----:B------:R-:W-:Y:S01]  /*efa0*/  UMOV UR7, 0xffffffff ;  /* 0xffffffff00077882 */ /* 0x000fe20000000000 */
[----:B------:R-:W-:Y:S01]  /*efb0*/  ULDC UR5, c[0x0][0x600] ;  /* 0x0001800000057ab9 */ /* 0x000fe20000000800 */
[----:B------:R-:W-:Y:S01]  /*efc0*/  UMOV UR9, 0x1 ;  /* 0x0000000100097882 */ /* 0x000fe20000000000 */
[----:B------:R-:W-:Y:S01]  /*efd0*/  USHF.L.U32 UR7, UR7, UR6, URZ ;  /* 0x0000000607077299 */ /* 0x000fe2000800063f */
[----:B------:R-:W-:Y:S01]  /*efe0*/  IMAD.MOV.U32 R9, RZ, RZ, 0x1 ;  /* 0x00000001ff097424 */ /* 0x000fe200078e00ff */
[----:B------:R-:W-:Y:S01]  /*eff0*/  UIADD3 UR4, UR5, -0x1, URZ ;  /* 0xffffffff05047890 */ /* 0x000fe2000fffe03f */
[----:B------:R-:W-:Y:S01]  /*f000*/  IMAD.MOV.U32 R0, RZ, RZ, 0x1 ;  /* 0x00000001ff007424 */ /* 0x000fe200078e00ff */
[----:B------:R-:W-:Y:S01]  /*f010*/  USHF.R.S32.HI UR11, URZ, 0x1f, UR10 ;  /* 0x0000001f3f0b7899 */ /* 0x000fe2000801140a */
[----:B------:R-:W-:Y:S01]  /*f020*/  IMAD.MOV.U32 R8, RZ, RZ, RZ ;  /* 0x000000ffff087224 */ /* 0x000fe200078e00ff */
[----:B------:R-:W-:Y:S01]  /*f030*/  ULDC UR8, c[0x0][0xc] ;  /* 0x0000030000087ab9 */ /* 0x000fe20000000800 */
[----:B------:R-:W-:-:S02]  /*f040*/  USHF.L.U32 UR5, UR9, UR6, URZ ;  /* 0x0000000609057299 */ /* 0x000fc4000800063f */
[----:B------:R-:W-:Y:S01]  /*f050*/  ULEA.HI UR11, UR11, UR10, URZ, 0x6 ;  /* 0x0000000a0b0b7291 */ /* 0x000fe2000f8f303f */
[----:B------:R-:W-:Y:S01]  /*f060*/  ULDC UR9, c[0x0][0x10] ;  /* 0x0000040000097ab9 */ /* 0x000fe20000000800 */
[----:B------:R-:W-:Y:S02]  /*f070*/  ULOP3.LUT UR6, URZ, UR7, URZ, 0x33, !UPT ;  /* 0x000000073f067292 */ /* 0x000fe4000f8e333f */
[----:B------:R-:W-:Y:S01]  /*f080*/  UIMAD.WIDE.U32 UR8, UR8, UR9, URZ ;  /* 0x00000009080872a5 */ /* 0x000fe2000f8e003f */
[----:B------:R-:W-:Y:S01]  /*f090*/  ULDC UR7, c[0x0][0x14] ;  /* 0x0000050000077ab9 */ /* 0x000fe20000000800 */
[----:B------:R-:W-:Y:S02]  /*f0a0*/  USHF.R.S32.HI UR20, URZ, 0x6, UR11 ;  /* 0x000000063f147899 */ /* 0x000fe4000801140b */
[----:B------:R-:W-:Y:S02]  /*f0b0*/  UIMAD.WIDE.U32 UR22, UR8, UR7, URZ ;  /* 0x00000007081672a5 */ /* 0x000fe4000f8e003f */
[----:B------:R-:W-:-:S02]  /*f0c0*/  UIMAD UR18, UR9, UR7, URZ ;  /* 0x00000007091272a4 */ /* 0x000fc4000f8e023f */
[----:B------:R-:W-:Y:S01]  /*f0d0*/  ULOP3.LUT UR26, UR13, 0x2, URZ, 0xfc, !UPT ;  /* 0x000000020d1a7892 */ /* 0x000fe2000f8efc3f */
[C---:B0-----:R-:W-:Y:S01]  /*f0e0*/  LOP3.LUT P3, RZ, R2.reuse, 0x7f, RZ, 0xc0, !PT ;  /* 0x0000007f02ff7812 */ /* 0x041fe2000786c0ff */
[----:B------:R-:W-:Y:S01]  /*f0f0*/  UIADD3 UR18, UR23, UR18, URZ ;  /* 0x0000001217127290 */ /* 0x000fe2000fffe03f */
[----:B------:R-:W-:Y:S01]  /*f100*/  LOP3.LUT P0, RZ, R2, 0x1f, RZ, 0xc0, !PT ;  /* 0x0000001f02ff7812 */ /* 0x000fe2000780c0ff */
[----:B------:R-:W-:Y:S01]  /*f110*/  UIADD3 UR27, UR20, 0x1, URZ ;  /* 0x00000001141b7890 */ /* 0x000fe2000fffe03f */
[----:B------:R-:W-:Y:S02]  /*f120*/  ULDC.64 UR24, c[0x0][0x198] ;  /* 0x0000660000187ab9 */ /* 0x000fe40000000a00 */
[----:B------:R-:W-:-:S13]  /*f130*/  PLOP3.LUT P0, PT, P0, P3, PT, 0x8a, 0x0 ;  /* 0x000000000000781c */ /* 0x000fda0000707172 */
.L_x_309:
[----:B------:R-:W-:-:S03]  /*f140*/  UMOV UR7, 0xffffffff ;  /* 0xffffffff00077882 */ /* 0x000fc60000000000 */
[----:B------:R-:W-:Y:S05]  /*f150*/  BRA.DIV UR7, `(.L_x_298) ;  /* 0x0000001207107947 */ /* 0x000fea000b800000 */
[----:B------:R-:W-:-:S13]  /*f160*/  ELECT P1, URZ, PT ;  /* 0x00000000003f782f */ /* 0x000fda0003820000 */
.L_x_322:
[----:B------:R-:W0:Y:S01]  /*f170*/  LDC R2, c[0x0][0x28c] ;  /* 0x0000a300ff027b82 */ /* 0x000e220000000800 */
[----:B------:R-:W-:Y:S01]  /*f180*/  BSSY B1, `(.L_x_299) ;  /* 0x0000038000017945 */ /* 0x000fe20003800000 */
[----:B0-----:R-:W-:-:S13]  /*f190*/  ISETP.LT.OR P1, PT, R2, 0x1, !P1 ;  /* 0x000000010200780c */ /* 0x001fda0004f21670 */
[----:B------:R-:W-:Y:S05]  /*f1a0*/  @P1 BRA `(.L_x_300) ;  /* 0x0000000000d41947 */ /* 0x000fea0003800000 */
[----:B------:R-:W-:Y:S02]  /*f1b0*/  IMAD.SHL.U32 R6, R6, 0x100, RZ ;  /* 0x0000010006067824 */ /* 0x000fe400078e00ff */
[----:B------:R-:W-:Y:S02]  /*f1c0*/  IMAD.SHL.U32 R7, R5, 0x80, RZ ;  /* 0x0000008005077824 */ /* 0x000fe400078e00ff */
[----:B------:R-:W-:Y:S02]  /*f1d0*/  IMAD.MOV.U32 R12, RZ, RZ, RZ ;  /* 0x000000ffff0c7224 */ /* 0x000fe400078e00ff */
[----:B------:R-:W-:Y:S02]  /*f1e0*/  IMAD.U32 R14, RZ, RZ, UR27 ;  /* 0x0000001bff0e7e24 */ /* 0x000fe4000f8e00ff */
[----:B------:R-:W-:Y:S02]  /*f1f0*/  IMAD.MOV.U32 R2, RZ, RZ, R0 ;  /* 0x000000ffff027224 */ /* 0x000fe400078e0000 */
[----:B------:R-:W-:-:S07]  /*f200*/  IMAD.MOV.U32 R3, RZ, RZ, R8 ;  /* 0x000000ffff037224 */ /* 0x000fce00078e0008 */
.L_x_304:
[----:B------:R-:W0:Y:S01]  /*f210*/  S2R R5, SR_CgaCtaId ;  /* 0x0000000000057919 */ /* 0x000e220000008800 */
[----:B------:R-:W-:-:S04]  /*f220*/  MOV R4, 0x400 ;  /* 0x0000040000047802 */ /* 0x000fc80000000f00 */
[----:B0-----:R-:W-:Y:S02]  /*f230*/  LEA R10, R5, R4, 0x18 ;  /* 0x00000004050a7211 */ /* 0x001fe400078ec0ff */
[----:B------:R-:W-:Y:S01]  /*f240*/  SHF.L.U32 R4, R2, 0x1f, RZ ;  /* 0x0000001f02047819 */ /* 0x000fe200000006ff */
[----:B------:R-:W0:Y:S02]  /*f250*/  @!P3 LDC R5, c[0x0][0x500] ;  /* 0x00014000ff05bb82 */ /* 0x000e240000000800 */
[----:B------:R-:W-:-:S04]  /*f260*/  IMAD R13, R3, 0x8, R10 ;  /* 0x00000008030d7824 */ /* 0x000fc800078e020a */
[----:B------:R-:W1:Y:S02]  /*f270*/  SYNCS.PHASECHK.TRANS64.TRYWAIT P1, [R13+URZ+0x30], R4 ;  /* 0x000030040d0075a7 */ /* 0x000e64000802017f */
[----:B-1----:R-:W-:Y:S05]  /*f280*/  @!P1 BRA `(.L_x_301) ;  /* 0x0000000c00e49947 */ /* 0x002fea0003800000 */
.L_x_323:
[----:B------:R-:W-:Y:S01]  /*f290*/  UPRMT UR7, UR26, 0x9910, URZ ;  /* 0x000099101a077896 */ /* 0x000fe2000800003f */
[----:B0-----:R0:W-:Y:S03]  /*f2a0*/  @!P3 SYNCS.ARRIVE.TRANS64 RZ, [R13+URZ], R5 ;  /* 0x000000050dffb9a7 */ /* 0x0011e6000800003f */
[----:B------:R-:W-:-:S06]  /*f2b0*/  UISETP.NE.AND UP0, UPT, UR7, 0x2, UPT ;  /* 0x000000020700788c */ /* 0x000fcc000bf05270 */
[----:B------:R-:W-:-:S13]  /*f2c0*/  PLOP3.LUT P1, PT, PT, PT, UP0, 0x80, 0x0 ;  /* 0x000000000000781c */ /* 0x000fda0003f2f008 */
[----:B0-----:R-:W-:Y:S05]  /*f2d0*/  @P1 BRA `(.L_x_302) ;  /* 0x0000000000041947 */ /* 0x001fea0003800000 */
[----:B------:R-:W-:Y:S01]  /*f2e0*/  BPT.TRAP 0x1 ;  /* 0x000000040000795c */ /* 0x000fe20000300000 */
.L_x_302:
[----:B------:R-:W-:Y:S05]  /*f2f0*/  @P0 BRA `(.L_x_303) ;  /* 0x0000000000040947 */ /* 0x000fea0003800000 */
[----:B------:R-:W-:Y:S01]  /*f300*/  BPT.TRAP 0x1 ;  /* 0x000000040000795c */ /* 0x000fe20000300000 */
.L_x_303:
[--C-:B-1----:R-:W-:Y:S01]  /*f310*/  IMAD R4, R3, 0x2000, R10.reuse ;  /* 0x0000200003047824 */ /* 0x102fe200078e020a */
[----:B------:R-:W-:Y:S01]  /*f320*/  R2UR UR9, R13 ;  /* 0x000000000d0972ca */ /* 0x000fe200000e0000 */
[----:B------:R-:W-:Y:S01]  /*f330*/  IMAD R10, R3, 0x4000, R10 ;  /* 0x00004000030a7824 */ /* 0x000fe200078e020a */
[----:B------:R-:W-:Y:S01]  /*f340*/  UIADD3 UR14, UP0, UR24, 0xf0, URZ ;  /* 0x000000f0180e7890 */ /* 0x000fe2000ff1e03f */
[----:B------:R-:W-:Y:S01]  /*f350*/  VIADD R14, R14, 0xffffffff ;  /* 0xffffffff0e0e7836 */ /* 0x000fe20000000000 */
[----:B------:R-:W-:Y:S01]  /*f360*/  R2UR UR7, R4 ;  /* 0x00000000040772ca */ /* 0x000fe200000e0000 */
[----:B------:R-:W-:Y:S01]  /*f370*/  UIADD3 UR28, UP1, UR24, 0x1f0, URZ ;  /* 0x000001f0181c7890 */ /* 0x000fe2000ff3e03f */
[----:B------:R-:W-:Y:S01]  /*f380*/  R2UR UR8, R10 ;  /* 0x000000000a0872ca */ /* 0x000fe200000e0000 */
[----:B------:R-:W-:Y:S01]  /*f390*/  UIADD3.X UR15, URZ, UR25, URZ, UP0, !UPT ;  /* 0x000000193f0f7290 */ /* 0x000fe200087fe43f */
[----:B------:R-:W-:Y:S01]  /*f3a0*/  R2UR UR11, R7 ;  /* 0x00000000070b72ca */ /* 0x000fe200000e0000 */
[----:B------:R-:W-:Y:S01]  /*f3b0*/  VIADD R3, R3, 0x1 ;  /* 0x0000000103037836 */ /* 0x000fe20000000000 */
[----:B------:R-:W-:Y:S01]  /*f3c0*/  R2UR UR10, R12 ;  /* 0x000000000c0a72ca */ /* 0x000fe200000e0000 */
[----:B------:R-:W-:Y:S01]  /*f3d0*/  UIADD3.X UR29, URZ, UR25, URZ, UP1, !UPT ;  /* 0x000000193f1d7290 */ /* 0x000fe20008ffe43f */
[----:B------:R-:W-:Y:S01]  /*f3e0*/  R2UR UR12, R11 ;  /* 0x000000000b0c72ca */ /* 0x000fe200000e0000 */
[----:B------:R-:W-:Y:S01]  /*f3f0*/  UMOV UR16, 0x0 ;  /* 0x0000000000107882 */ /* 0x000fe20000000000 */
[----:B------:R-:W-:Y:S01]  /*f400*/  R2UR UR21, R6 ;  /* 0x00000000061572ca */ /* 0x000fe200000e0000 */
[----:B------:R-:W-:Y:S01]  /*f410*/  UMOV UR17, 0x10000000 ;  /* 0x1000000000117882 */ /* 0x000fe20000000000 */
[----:B------:R-:W-:Y:S01]  /*f420*/  ISETP.GT.AND P4, PT, R14, 0x1, PT ;  /* 0x000000010e00780c */ /* 0x000fe20003f84270 */
[----:B------:R-:W-:Y:S01]  /*f430*/  UIADD3 UR7, UR7, 0x180, URZ ;  /* 0x0000018007077890 */ /* 0x000fe2000fffe03f */
[----:B------:R-:W-:Y:S01]  /*f440*/  ISETP.NE.AND P1, PT, R3, 0x6, PT ;  /* 0x000000060300780c */ /* 0x000fe20003f25270 */
[----:B------:R-:W-:Y:S01]  /*f450*/  UIADD3 UR19, UR8, 0xc180, URZ ;  /* 0x0000c18008137890 */ /* 0x000fe2000fffe03f */
[----:B------:R-:W-:-:S02]  /*f460*/  VIADD R12, R12, 0x40 ;  /* 0x000000400c0c7836 */ /* 0x000fc40000000000 */
[----:B------:R-:W-:Y:S02]  /*f470*/  SEL R5, RZ, 0x1, P1 ;  /* 0x00000001ff057807 */ /* 0x000fe40000800000 */
[----:B------:R-:W-:Y:S01]  /*f480*/  UMOV UR8, UR7 ;  /* 0x0000000700087c82 */ /* 0x000fe20008000000 */
[----:B------:R-:W-:Y:S01]  /*f490*/  SEL R3, R3, RZ, P1 ;  /* 0x000000ff03037207 */ /* 0x000fe20000800000 */
[----:B------:R0:W-:Y:S01]  /*f4a0*/  UTMALDG.3D [UR8], [UR14], desc[UR16] ;  /* 0x000010080e0075b4 */ /* 0x0001e20008011000 */
[----:B------:R-:W-:Y:S01]  /*f4b0*/  LOP3.LUT R2, R2, R5, RZ, 0x3c, !PT ;  /* 0x0000000502027212 */ /* 0x000fe200078e3cff */
[----:B0-----:R-:W-:Y:S01]  /*f4c0*/  UMOV UR8, UR19 ;  /* 0x0000001300087c82 */ /* 0x001fe20008000000 */
[----:B------:R-:W-:Y:S02]  /*f4d0*/  UMOV UR11, UR21 ;  /* 0x00000015000b7c82 */ /* 0x000fe40008000000 */
[----:B------:R0:W-:Y:S02]  /*f4e0*/  UTMALDG.3D [UR8], [UR28], desc[UR16] ;  /* 0x000010081c0075b4 */ /* 0x0001e40008011000 */
[----:B0-----:R-:W-:Y:S05]  /*f4f0*/  @P4 BRA `(.L_x_304) ;  /* 0xfffffffc00444947 */ /* 0x001fea000383ffff */
.L_x_300:
[----:B------:R-:W-:Y:S05]  /*f500*/  BSYNC B1 ;  /* 0x0000000000017941 */ /* 0x000fea0003800000 */
.L_x_299:
[----:B------:R-:W2:Y:S01]  /*f510*/  LDL.LU R15, [R1+0x78] ;  /* 0x00007800010f7983 */ /* 0x000ea20000300800 */
[----:B------:R-:W-:Y:S01]  /*f520*/  LOP3.LUT P5, RZ, R9, 0xff, RZ, 0xc0, !PT ;  /* 0x000000ff09ff7812 */ /* 0x000fe200078ac0ff */
[----:B------:R-:W-:Y:S01]  /*f530*/  VIADD R8, R8, UR20 ;  /* 0x0000001408087c36 */ /* 0x000fe20008000000 */
[----:B------:R-:W-:Y:S01]  /*f540*/  ULDC.64 UR8, c[0x0][0x650] ;  /* 0x0001940000087ab9 */ /* 0x000fe20000000a00 */
[----:B------:R-:W3:Y:S01]  /*f550*/  LDL.LU R13, [R1+0x7c] ;  /* 0x00007c00010d7983 */ /* 0x000ee20000300800 */
[----:B------:R-:W-:Y:S01]  /*f560*/  IMAD.U32 R5, RZ, RZ, UR20 ;  /* 0x00000014ff057e24 */ /* 0x000fe2000f8e00ff */
[----:B------:R-:W-:Y:S01]  /*f570*/  UISETP.GE.U32.AND UP0, UPT, UR20, 0x6, UPT ;  /* 0x000000061400788c */ /* 0x000fe2000bf06070 */
[----:B------:R-:W-:Y:S01]  /*f580*/  ISETP.GT.U32.AND P1, PT, R8, 0x5, PT ;  /* 0x000000050800780c */ /* 0x000fe20003f24070 */
[----:B------:R-:W-:Y:S01]  /*f590*/  BSSY B1, `(.L_x_305) ;  /* 0x000006c000017945 */ /* 0x000fe20003800000 */
[----:B------:R-:W-:Y:S01]  /*f5a0*/  IMAD.MOV.U32 R6, RZ, RZ, -0x1 ;  /* 0xffffffffff067424 */ /* 0x000fe200078e00ff */
[----:B------:R-:W-:Y:S01]  /*f5b0*/  PRMT R9, RZ, 0x7610, R9 ;  /* 0x00007610ff097816 */ /* 0x000fe20000000009 */
[----:B------:R-:W-:Y:S01]  /*f5c0*/  IMAD.MOV.U32 R11, RZ, RZ, -0x1 ;  /* 0xffffffffff0b7424 */ /* 0x000fe200078e00ff */
[----:B------:R-:W-:-:S02]  /*f5d0*/  ISETP.LT.U32.AND P1, PT, R5, 0x6, P1 ;  /* 0x000000060500780c */ /* 0x000fc40000f21070 */
[----:B------:R-:W0:Y:S01]  /*f5e0*/  @P5 S2R R3, SR_CgaCtaId ;  /* 0x0000000000035919 */ /* 0x000e220000008800 */
[----:B------:R-:W-:Y:S02]  /*f5f0*/  @P5 MOV R2, 0x400 ;  /* 0x0000040000025802 */ /* 0x000fe40000000f00 */
[----:B------:R-:W-:Y:S02]  /*f600*/  PLOP3.LUT P4, PT, PT, PT, UP0, 0x80, 0x0 ;  /* 0x000000000000781c */ /* 0x000fe40003f8f008 */
[----:B0-----:R-:W-:Y:S01]  /*f610*/  @P5 LEA R4, R3, R2, 0x18 ;  /* 0x0000000203045211 */ /* 0x001fe200078ec0ff */
[----:B------:R-:W-:-:S03]  /*f620*/  IMAD.WIDE.U32 R2, R8, -0x55555555, RZ ;  /* 0xaaaaaaab08027825 */ /* 0x000fc600078e00ff */
[----:B------:R0:W-:Y:S02]  /*f630*/  @P5 SYNCS.ARRIVE.TRANS64.A1T0 RZ, [R4+URZ+0x78], RZ ;  /* 0x000078ff04ff59a7 */ /* 0x0001e4000810003f */
[----:B------:R-:W-:Y:S02]  /*f640*/  SHF.R.U32.HI R5, RZ, 0x2, R3 ;  /* 0x00000002ff057819 */ /* 0x000fe40000011603 */
[----:B------:R-:W-:Y:S02]  /*f650*/  SEL R3, RZ, 0x1, !P1 ;  /* 0x00000001ff037807 */ /* 0x000fe40004800000 */
[----:B------:R-:W-:Y:S01]  /*f660*/  PRMT R2, RZ, 0x7610, R2 ;  /* 0x00007610ff027816 */ /* 0x000fe20000000002 */
[----:B------:R-:W-:Y:S01]  /*f670*/  IMAD R8, R5, -0x6, R8 ;  /* 0xfffffffa05087824 */ /* 0x000fe200078e0208 */
[----:B------:R-:W-:-:S04]  /*f680*/  LOP3.LUT R0, R0, R3, RZ, 0x3c, !PT ;  /* 0x0000000300007212 */ /* 0x000fc800078e3cff */
[----:B------:R-:W-:Y:S01]  /*f690*/  @P4 LOP3.LUT R0, R0, 0x1, R5, 0x78, !PT ;  /* 0x0000000100004812 */ /* 0x000fe200078e7805 */
[----:B------:R-:W-:Y:S01]  /*f6a0*/  IMAD.MOV.U32 R5, RZ, RZ, -0x1 ;  /* 0xffffffffff057424 */ /* 0x000fe200078e00ff */
[----:B---3--:R-:W-:-:S04]  /*f6b0*/  IADD3 R13, P5, R13, UR22, RZ ;  /* 0x000000160d0d7c10 */ /* 0x008fc8000ffbe0ff */
[----:B--2---:R-:W-:Y:S01]  /*f6c0*/  IADD3.X R15, R15, UR18, RZ, P5, !PT ;  /* 0x000000120f0f7c10 */ /* 0x004fe2000affe4ff */
[----:B------:R0:W-:Y:S01]  /*f6d0*/  STL [R1+0x7c], R13 ;  /* 0x00007c0d01007387 */ /* 0x0001e20000100800 */
[----:B------:R-:W-:-:S03]  /*f6e0*/  ISETP.GE.U32.AND P1, PT, R13, UR8, PT ;  /* 0x000000080d007c0c */ /* 0x000fc6000bf26070 */
[----:B------:R0:W-:Y:S01]  /*f6f0*/  STL [R1+0x78], R15 ;  /* 0x0000780f01007387 */ /* 0x0001e20000100800 */
[----:B------:R-:W-:-:S13]  /*f700*/  ISETP.GE.U32.AND.EX P1, PT, R15, UR9, PT, P1 ;  /* 0x000000090f007c0c */ /* 0x000fda000bf26110 */
[----:B0-----:R-:W-:Y:S05]  /*f710*/  @P1 BRA `(.L_x_306) ;  /* 0x00000004004c1947 */ /* 0x001fea0003800000 */
[----:B------:R-:W-:Y:S01]  /*f720*/  ULDC.64 UR8, c[0x0][0x628] ;  /* 0x00018a0000087ab9 */ /* 0x000fe20000000a00 */
[----:B------:R-:W0:Y:S01]  /*f730*/  S2R R12, SR_CTAID.X ;  /* 0x00000000000c7919 */ /* 0x000e220000002500 */
[----:B------:R-:W-:Y:S01]  /*f740*/  ISETP.NE.U32.AND P1, PT, RZ, UR8, PT ;  /* 0x00000008ff007c0c */ /* 0x000fe2000bf25070 */
[----:B------:R-:W-:Y:S01]  /*f750*/  ULDC UR10, c[0x0][0x630] ;  /* 0x00018c00000a7ab9 */ /* 0x000fe20000000800 */
[----:B------:R-:W-:Y:S01]  /*f760*/  IMAD.MOV.U32 R2, RZ, RZ, R13 ;  /* 0x000000ffff027224 */ /* 0x000fe200078e000d */
[----:B------:R-:W1:Y:S01]  /*f770*/  S2R R10, SR_CTAID.Y ;  /* 0x00000000000a7919 */ /* 0x000e620000002600 */
[----:B------:R-:W-:Y:S01]  /*f780*/  ISETP.NE.AND.EX P1, PT, RZ, UR9, PT, P1 ;  /* 0x00000009ff007c0c */ /* 0x000fe2000bf25310 */
[----:B------:R-:W-:-:S12]  /*f790*/  IMAD.MOV.U32 R3, RZ, RZ, R15 ;  /* 0x000000ffff037224 */ /* 0x000fd800078e000f */
[----:B------:R-:W-:Y:S05]  /*f7a0*/  @!P1 BRA `(.L_x_307) ;  /* 0x0000000000289947 */ /* 0x000fea0003800000 */
[----:B------:R-:W-:Y:S02]  /*f7b0*/  ULDC UR7, c[0x0][0x634] ;  /* 0x00018d0000077ab9 */ /* 0x000fe40000000800 */
[----:B------:R-:W-:-:S05]  /*f7c0*/  IADD3 R7, P1, R13, UR7, RZ ;  /* 0x000000070d077c10 */ /* 0x000fca000ff3e0ff */
[----:B------:R-:W-:-:S04]  /*f7d0*/  IMAD.X R11, RZ, RZ, R15, P1 ;  /* 0x000000ffff0b7224 */ /* 0x000fc800008e060f */
[----:B------:R-:W-:-:S04]  /*f7e0*/  IMAD.WIDE.U32 R4, R11, UR8, RZ ;  /* 0x000000080b047c25 */ /* 0x000fc8000f8e00ff */
[----:B------:R-:W-:-:S04]  /*f7f0*/  IMAD.WIDE.U32 R4, P1, R7, UR9, R4 ;  /* 0x0000000907047c25 */ /* 0x000fc8000f820004 */
[----:B------:R-:W-:-:S04]  /*f800*/  IMAD.WIDE.U32 R6, R7, UR8, RZ ;  /* 0x0000000807067c25 */ /* 0x000fc8000f8e00ff */
[----:B------:R-:W-:Y:S01]  /*f810*/  IMAD.X R3, RZ, RZ, RZ, P1 ;  /* 0x000000ffff037224 */ /* 0x000fe200008e06ff */
[----:B------:R-:W-:Y:S01]  /*f820*/  IADD3 RZ, P1, R7, R4, RZ ;  /* 0x0000000407ff7210 */ /* 0x000fe20007f3e0ff */
[----:B------:R-:W-:-:S04]  /*f830*/  IMAD.MOV.U32 R2, RZ, RZ, R5 ;  /* 0x000000ffff027224 */ /* 0x000fc800078e0005 */
[----:B------:R-:W-:-:S08]  /*f840*/  IMAD.WIDE.U32.X R2, R11, UR9, R2, P1 ;  /* 0x000000090b027c25 */ /* 0x000fd000088e0402 */
.L_x_307:
[--C-:B------:R-:W-:Y:S01]  /*f850*/  SHF.R.U64 R11, R2, UR10, R3.reuse ;  /* 0x0000000a020b7c19 */ /* 0x100fe20008001203 */
[----:B------:R-:W-:Y:S01]  /*f860*/  ULDC.64 UR8, c[0x0][0x620] ;  /* 0x0001880000087ab9 */ /* 0x000fe20000000a00 */
[----:B------:R-:W-:Y:S01]  /*f870*/  SHF.R.U32.HI R2, RZ, UR10, R3 ;  /* 0x0000000aff027c19 */ /* 0x000fe20008011603 */
[----:B------:R-:W-:Y:S01]  /*f880*/  IMAD.MOV.U32 R3, RZ, RZ, R15 ;  /* 0x000000ffff037224 */ /* 0x000fe200078e000f */
[----:B------:R-:W-:Y:S01]  /*f890*/  IADD3 R5, P1, RZ, -R11, RZ ;  /* 0x8000000bff057210 */ /* 0x000fe20007f3e0ff */
[----:B------:R-:W-:Y:S01]  /*f8a0*/  ULDC UR7, c[0x0][0x150] ;  /* 0x0000540000077ab9 */ /* 0x000fe20000000800 */
[----:B0-----:R-:W-:Y:S01]  /*f8b0*/  I2FP.F32.U32 R6, R12 ;  /* 0x0000000c00067245 */ /* 0x001fe20000201000 */
[----:B------:R-:W0:Y:S01]  /*f8c0*/  LDC R7, c[0x0][0x144] ;  /* 0x00005100ff077b82 */ /* 0x000e220000000800 */
[----:B------:R-:W-:Y:S01]  /*f8d0*/  ULDC.64 UR10, c[0x0][0x640] ;  /* 0x00019000000a7ab9 */ /* 0x000fe20000000a00 */
[----:B------:R-:W-:Y:S01]  /*f8e0*/  IMAD.X R2, RZ, RZ, ~R2, P1 ;  /* 0x000000ffff027224 */ /* 0x000fe200008e0e02 */
[----:B------:R-:W-:Y:S01]  /*f8f0*/  ISETP.NE.U32.AND P1, PT, RZ, UR10, PT ;  /* 0x0000000aff007c0c */ /* 0x000fe2000bf25070 */
[----:B------:R-:W-:Y:S01]  /*f900*/  FMUL R6, R6, UR7 ;  /* 0x0000000706067c20 */ /* 0x000fe20008400000 */
[----:B------:R-:W-:Y:S01]  /*f910*/  ULDC UR7, c[0x0][0x618] ;  /* 0x0001860000077ab9 */ /* 0x000fe20000000800 */
[----:B------:R-:W-:Y:S01]  /*f920*/  IMAD R4, R2, UR8, RZ ;  /* 0x0000000802047c24 */ /* 0x000fe2000f8e02ff */
[----:B------:R-:W-:Y:S01]  /*f930*/  ISETP.NE.AND.EX P1, PT, RZ, UR11, PT, P1 ;  /* 0x0000000bff007c0c */ /* 0x000fe2000bf25310 */
[----:B------:R-:W-:Y:S01]  /*f940*/  IMAD.MOV.U32 R2, RZ, RZ, R13 ;  /* 0x000000ffff027224 */ /* 0x000fe200078e000d */
[----:B------:R-:W2:Y:S01]  /*f950*/  LDC R15, c[0x0][0x148] ;  /* 0x00005200ff0f7b82 */ /* 0x000ea20000000800 */
[----:B------:R-:W3:Y:S02]  /*f960*/  F2I.U32.TRUNC.NTZ R6, R6 ;  /* 0x0000000600067305 */ /* 0x000ee4000020f000 */
[----:B------:R-:W-:Y:S01]  /*f970*/  IMAD.WIDE.U32 R2, R5, UR8, R2 ;  /* 0x0000000805027c25 */ /* 0x000fe2000f8e0002 */
[----:B------:R-:W-:-:S03]  /*f980*/  ULDC UR8, c[0x0][0x154] ;  /* 0x0000550000087ab9 */ /* 0x000fc60000000800 */
[----:B------:R-:W-:Y:S01]  /*f990*/  IMAD R5, R5, UR9, R4 ;  /* 0x0000000905057c24 */ /* 0x000fe2000f8e0204 */
[----:B------:R-:W-:-:S03]  /*f9a0*/  ULDC UR9, c[0x0][0x608] ;  /* 0x0001820000097ab9 */ /* 0x000fc60000000800 */
[----:B------:R-:W-:-:S05]  /*f9b0*/  IMAD.IADD R3, R3, 0x1, R5 ;  /* 0x0000000103037824 */ /* 0x000fca00078e0205 */
[----:B------:R-:W-:Y:S01]  /*f9c0*/  SHF.R.U64 R13, R2, UR7, R3 ;  /* 0x00000007020d7c19 */ /* 0x000fe20008001203 */
[----:B---3--:R-:W-:Y:S01]  /*f9d0*/  IMAD.MOV R6, RZ, RZ, -R6 ;  /* 0x000000ffff067224 */ /* 0x008fe200078e0a06 */
[----:B-1----:R-:W-:-:S03]  /*f9e0*/  I2FP.F32.U32 R2, R10 ;  /* 0x0000000a00027245 */ /* 0x002fc60000201000 */
[----:B0-----:R-:W-:Y:S02]  /*f9f0*/  IMAD R19, R7, R6, R12 ;  /* 0x0000000607137224 */ /* 0x001fe400078e020c */
[----:B------:R-:W-:Y:S01]  /*fa00*/  FMUL R4, R2, UR8 ;  /* 0x0000000802047c20 */ /* 0x000fe20008400000 */
[----:B------:R-:W-:Y:S01]  /*fa10*/  SHF.R.U32.HI R2, RZ, UR7, R3 ;  /* 0x00000007ff027c19 */ /* 0x000fe20008011603 */
[----:B------:R-:W-:Y:S02]  /*fa20*/  ULDC UR7, c[0x0][0x658] ;  /* 0x0001960000077ab9 */ /* 0x000fe40000000800 */
[----:B------:R0:W1:Y:S01]  /*fa30*/  F2I.U32.TRUNC.NTZ R18, R4 ;  /* 0x0000000400127305 */ /* 0x000062000020f000 */
[--C-:B------:R-:W-:Y:S02]  /*fa40*/  SHF.R.U64 R16, R13, UR9, R2.reuse ;  /* 0x000000090d107c19 */ /* 0x100fe40008001202 */
[----:B------:R-:W-:-:S04]  /*fa50*/  SHF.R.U32.HI R3, RZ, UR9, R2 ;  /* 0x00000009ff037c19 */ /* 0x000fc80008011602 */
[--C-:B------:R-:W-:Y:S02]  /*fa60*/  SHF.R.U64 R14, R16, UR7, R3.reuse ;  /* 0x00000007100e7c19 */ /* 0x100fe40008001203 */
[----:B------:R-:W-:-:S03]  /*fa70*/  SHF.R.U32.HI R3, RZ, UR7, R3 ;  /* 0x00000007ff037c19 */ /* 0x000fc60008011603 */
[----:B------:R-:W-:Y:S01]  /*fa80*/  IMAD.MOV.U32 R2, RZ, RZ, R14 ;  /* 0x000000ffff027224 */ /* 0x000fe200078e000e */
[----:B0-2---:R-:W-:Y:S06]  /*fa90*/  @!P1 BRA `(.L_x_308) ;  /* 0x0000000000289947 */ /* 0x005fec0003800000 */
        /* <DEDUP_REMOVED lines=10> */
.L_x_308:
[----:B------:R-:W-:Y:S01]  /*fb40*/  ULDC UR7, c[0x0][0x648] ;  /* 0x0001920000077ab9 */ /* 0x000fe20000000800 */
[----:B-1----:R-:W-:Y:S01]  /*fb50*/  IMAD.MOV R18, RZ, RZ, -R18 ;  /* 0x000000ffff127224 */ /* 0x002fe200078e0a12 */
[----:B------:R-:W-:Y:S01]  /*fb60*/  SHF.R.U64 R3, R2, UR7, R3 ;  /* 0x0000000702037c19 */ /* 0x000fe20008001203 */
[----:B------:R-:W-:Y:S01]  /*fb70*/  ULDC UR7, c[0x0][0x638] ;  /* 0x00018e0000077ab9 */ /* 0x000fe20000000800 */
[----:B------:R-:W-:Y:S01]  /*fb80*/  LOP3.LUT R2, R16, UR6, RZ, 0xc0, !PT ;  /* 0x0000000610027c12 */ /* 0x000fe2000f8ec0ff */
[----:B------:R-:W-:Y:S01]  /*fb90*/  @P2 IMAD R19, R15, R18, R10 ;  /* 0x000000120f132224 */ /* 0x000fe200078e020a */
[----:B------:R-:W-:Y:S01]  /*fba0*/  LOP3.LUT R13, R13, UR4, RZ, 0xc0, !PT ;  /* 0x000000040d0d7c12 */ /* 0x000fe2000f8ec0ff */
[----:B------:R-:W-:Y:S01]  /*fbb0*/  IMAD.MOV R5, RZ, RZ, -R3 ;  /* 0x000000ffff057224 */ /* 0x000fe200078e0a03 */
[----:B------:R-:W-:Y:S01]  /*fbc0*/  ULDC UR8, c[0x0][0x610] ;  /* 0x0001840000087ab9 */ /* 0x000fe20000000800 */
[----:B------:R-:W-:Y:S02]  /*fbd0*/  IMAD R2, R3, UR5, R2 ;  /* 0x0000000503027c24 */ /* 0x000fe4000f8e0202 */
[----:B------:R-:W-:Y:S01]  /*fbe0*/  IMAD R14, R5, UR7, R14 ;  /* 0x00000007050e7c24 */ /* 0x000fe2000f8e020e */
[----:B------:R-:W-:Y:S01]  /*fbf0*/  ULDC UR7, c[0x0][0x600] ;  /* 0x0001800000077ab9 */ /* 0x000fe20000000800 */
[----:B------:R-:W-:-:S02]  /*fc00*/  IMAD R5, R2, UR8, R19 ;  /* 0x0000000802057c24 */ /* 0x000fc4000f8e0213 */
[----:B------:R-:W-:Y:S02]  /*fc10*/  IMAD R14, R14, UR7, R13 ;  /* 0x000000070e0e7c24 */ /* 0x000fe4000f8e020d */
[----:B------:R-:W-:-:S03]  /*fc20*/  IMAD.MOV.U32 R2, RZ, RZ, 0x1 ;  /* 0x00000001ff027424 */ /* 0x000fc600078e00ff */
[----:B------:R-:W-:Y:S02]  /*fc30*/  SEL R6, R14, R5, !P2 ;  /* 0x000000050e067207 */ /* 0x000fe40005000000 */
[----:B------:R-:W-:-:S07]  /*fc40*/  SEL R5, R5, R14, !P2 ;  /* 0x0000000e05057207 */ /* 0x000fce0005000000 */
.L_x_306:
[----:B------:R-:W-:Y:S05]  /*fc50*/  BSYNC B1 ;  /* 0x0000000000017941 */ /* 0x000fea0003800000 */
.L_x_305:
[----:B------:R-:W-:-:S13]  /*fc60*/  LOP3.LUT P1, RZ, R2, 0xff, RZ, 0xc0, !PT ;  /* 0x000000ff02ff7812 */ /* 0x000fda000782c0ff */
[----:B------:R-:W-:Y:S05]  /*fc70*/  @P1 BRA `(.L_x_309) ;  /* 0xfffffff400301947 */ /* 0x000fea000383ffff */
[----:B------:R-:W-:Y:S05]  /*fc80*/  BSYNC B0 ;  /* 0x0000000000007941 */ /* 0x000fea0003800000 */
.L_x_297:
[----:B------:R-:W-:-:S03]  /*fc90*/  UMOV UR7, 0xffffffff ;  /* 0xffffffff00077882 */ /* 0x000fc60000000000 */
[----:B------:R-:W-:Y:S05]  /*fca0*/  BRA.DIV UR7, `(.L_x_310) ;  /* 0x0000000607707947 */ /* 0x000fea000b800000 */
[----:B------:R-:W-:-:S13]  /*fcb0*/  ELECT P0, URZ, PT ;  /* 0x00000000003f782f */ /* 0x000fda0003800000 */
.L_x_326:
[----:B------:R-:W-:Y:S04]  /*fcc0*/  BSSY B0, `(.L_x_311) ;  /* 0x000003e000007945 */ /* 0x000fe80003800000 */
[----:B------:R-:W-:Y:S05]  /*fcd0*/  @!P0 BRA `(.L_x_312) ;  /* 0x0000000000f08947 */ /* 0x000fea0003800000 */
[----:B------:R-:W-:-:S04]  /*fce0*/  ULOP3.LUT UR7, UR13, 0x2, URZ, 0xfc, !UPT ;  /* 0x000000020d077892 */ /* 0x000fc8000f8efc3f */
[----:B------:R-:W-:-:S06]  /*fcf0*/  UISETP.NE.AND UP0, UPT, UR7, 0x3, UPT ;  /* 0x000000030700788c */ /* 0x000fcc000bf05270 */
[----:B------:R-:W-:-:S13]  /*fd00*/  PLOP3.LUT P0, PT, PT, PT, UP0, 0x80, 0x0 ;  /* 0x000000000000781c */ /* 0x000fda0003f0f008 */
[----:B------:R-:W-:Y:S05]  /*fd10*/  @!P0 BRA `(.L_x_313) ;  /* 0x0000000000048947 */ /* 0x000fea0003800000 */
[----:B------:R-:W-:Y:S01]  /*fd20*/  BPT.TRAP 0x1 ;  /* 0x000000040000795c */ /* 0x000fe20000300000 */
.L_x_313:
[----:B------:R-:W0:Y:S01]  /*fd30*/  S2R R3, SR_CgaCtaId ;  /* 0x0000000000037919 */ /* 0x000e220000008800 */
[----:B------:R-:W-:-:S04]  /*fd40*/  MOV R2, 0x400 ;  /* 0x0000040000027802 */ /* 0x000fc80000000f00 */
[----:B0-----:R-:W-:Y:S02]  /*fd50*/  LEA R3, R3, R2, 0x18 ;  /* 0x0000000203037211 */ /* 0x001fe400078ec0ff */
[----:B------:R-:W-:-:S03]  /*fd60*/  SHF.L.U32 R2, R0, 0x1f, RZ ;  /* 0x0000001f00027819 */ /* 0x000fc600000006ff */
[----:B------:R-:W-:-:S04]  /*fd70*/  VIADD R3, R3, 0x30 ;  /* 0x0000003003037836 */ /* 0x000fc80000000000 */
[C---:B------:R-:W-:Y:S02]  /*fd80*/  IMAD R7, R8.reuse, 0x8, R3 ;  /* 0x0000000808077824 */ /* 0x040fe400078e0203 */
[----:B------:R-:W-:Y:S02]  /*fd90*/  VIADD R8, R8, 0x1 ;  /* 0x0000000108087836 */ /* 0x000fe40000000000 */
[----:B------:R-:W0:Y:S03]  /*fda0*/  SYNCS.PHASECHK.TRANS64.TRYWAIT P0, [R7+URZ], R2 ;  /* 0x00000002070075a7 */ /* 0x000e26000800017f */
[----:B------:R-:W-:-:S04]  /*fdb0*/  ISETP.NE.AND P1, PT, R8, 0x6, PT ;  /* 0x000000060800780c */ /* 0x000fc80003f25270 */
[----:B------:R-:W-:Y:S02]  /*fdc0*/  SEL R5, RZ, 0x1, P1 ;  /* 0x00000001ff057807 */ /* 0x000fe40000800000 */
[----:B------:R-:W-:Y:S02]  /*fdd0*/  SEL R8, R8, RZ, P1 ;  /* 0x000000ff08087207 */ /* 0x000fe40000800000 */
[----:B------:R-:W-:-:S03]  /*fde0*/  LOP3.LUT R5, R0, R5, RZ, 0x3c, !PT ;  /* 0x0000000500057212 */ /* 0x000fc600078e3cff */
[----:B------:R-:W-:Y:S01]  /*fdf0*/  IMAD R9, R8, 0x8, R3 ;  /* 0x0000000808097824 */ /* 0x000fe200078e0203 */
[----:B------:R-:W-:Y:S01]  /*fe00*/  SHF.L.U32 R4, R5, 0x1f, RZ ;  /* 0x0000001f05047819 */ /* 0x000fe200000006ff */
[----:B0-----:R-:W-:Y:S06]  /*fe10*/  @!P0 BRA `(.L_x_314) ;  /* 0x0000000400388947 */ /* 0x001fec0003800000 */
.L_x_327:
[----:B------:R-:W1:Y:S01]  /*fe20*/  SYNCS.PHASECHK.TRANS64.TRYWAIT P0, [R9+URZ], R4 ;  /* 0x00000004090075a7 */ /* 0x000e62000800017f */
[----:B------:R-:W-:-:S05]  /*fe30*/  VIADD R0, R8, 0x1 ;  /* 0x0000000108007836 */ /* 0x000fca0000000000 */
[----:B------:R-:W-:-:S04]  /*fe40*/  ISETP.NE.AND P1, PT, R0, 0x6, PT ;  /* 0x000000060000780c */ /* 0x000fc80003f25270 */
[----:B0-----:R-:W-:Y:S02]  /*fe50*/  SEL R2, RZ, 0x1, P1 ;  /* 0x00000001ff027807 */ /* 0x001fe40000800000 */
[----:B------:R-:W-:Y:S02]  /*fe60*/  SEL R0, R0, RZ, P1 ;  /* 0x000000ff00007207 */ /* 0x000fe40000800000 */
[----:B------:R-:W-:-:S03]  /*fe70*/  LOP3.LUT R7, R5, R2, RZ, 0x3c, !PT ;  /* 0x0000000205077212 */ /* 0x000fc600078e3cff */
[----:B------:R-:W-:Y:S01]  /*fe80*/  IMAD R6, R0, 0x8, R3 ;  /* 0x0000000800067824 */ /* 0x000fe200078e0203 */
[----:B------:R-:W-:Y:S01]  /*fe90*/  SHF.L.U32 R5, R7, 0x1f, RZ ;  /* 0x0000001f07057819 */ /* 0x000fe200000006ff */
[----:B-1----:R-:W-:Y:S06]  /*fea0*/  @!P0 BRA `(.L_x_315) ;  /* 0x0000000400288947 */ /* 0x002fec0003800000 */
.L_x_328:
[----:B------:R-:W1:Y:S01]  /*feb0*/  SYNCS.PHASECHK.TRANS64.TRYWAIT P0, [R6+URZ], R5 ;  /* 0x00000005060075a7 */ /* 0x000e62000800017f */
[----:B------:R-:W-:-:S05]  /*fec0*/  VIADD R0, R0, 0x1 ;  /* 0x0000000100007836 */ /* 0x000fca0000000000 */
[----:B------:R-:W-:-:S04]  /*fed0*/  ISETP.NE.AND P1, PT, R0, 0x6, PT ;  /* 0x000000060000780c */ /* 0x000fc80003f25270 */
[----:B------:R-:W-:Y:S02]  /*fee0*/  SEL R2, RZ, 0x1, P1 ;  /* 0x00000001ff027807 */ /* 0x000fe40000800000 */
[----:B------:R-:W-:Y:S02]  /*fef0*/  SEL R0, R0, RZ, P1 ;  /* 0x000000ff00007207 */ /* 0x000fe40000800000 */
[----:B------:R-:W-:-:S03]  /*ff00*/  LOP3.LUT R7, R7, R2, RZ, 0x3c, !PT ;  /* 0x0000000207077212 */ /* 0x000fc600078e3cff */
[----:B0-----:R-:W-:Y:S01]  /*ff10*/  IMAD R9, R0, 0x8, R3 ;  /* 0x0000000800097824 */ /* 0x001fe200078e0203 */
[----:B------:R-:W-:Y:S01]  /*ff20*/  SHF.L.U32 R4, R7, 0x1f, RZ ;  /* 0x0000001f07047819 */ /* 0x000fe200000006ff */
[----:B-1----:R-:W-:Y:S06]  /*ff30*/  @!P0 BRA `(.L_x_316) ;  /* 0x0000000400188947 */ /* 0x002fec0003800000 */
.L_x_329:
        /* <DEDUP_REMOVED lines=9> */
.L_x_330:
[----:B------:R-:W1:Y:S01]  /*ffd0*/  SYNCS.PHASECHK.TRANS64.TRYWAIT P0, [R6+URZ], R5 ;  /* 0x00000005060075a7 */ /* 0x000e62000800017f */
[----:B------:R-:W-:-:S05]  /*ffe0*/  VIADD R0, R0, 0x1 ;  /* 0x0000000100007836 */ /* 0x000fca0000000000 */
[----:B------:R-:W-:-:S04]  /*fff0*/  ISETP.NE.AND P1, PT, R0, 0x6, PT ;  /* 0x000000060000780c */ /* 0x000fc80003f25270 */
[----:B------:R-:W-:Y:S02]  /*10000*/  SEL R2, RZ, 0x1, P1 ;  /* 0x00000001ff027807 */ /* 0x000fe40000800000 */
[----:B------:R-:W-:Y:S02]  /*10010*/  SEL R0, R0, RZ, P1 ;  /* 0x000000ff00007207 */ /* 0x000fe40000800000 */
[----:B------:R-:W-:Y:S01]  /*10020*/  LOP3.LUT R2, R7, R2, RZ, 0x3c, !PT ;  /* 0x0000000207027212 */ /* 0x000fe200078e3cff */
[----:B-1----:R-:W-:Y:S06]  /*10030*/  @!P0 BRA `(.L_x_318) ;  /* 0x0000000400008947 */ /* 0x002fec0003800000 */
.L_x_331:
[----:B------:R-:W-:Y:S01]  /*10040*/  IMAD R3, R0, 0x8, R3 ;  /* 0x0000000800037824 */ /* 0x000fe200078e0203 */
[----:B------:R-:W-:-:S07]  /*10050*/  SHF.L.U32 R0, R2, 0x1f, RZ ;  /* 0x0000001f02007819 */ /* 0x000fce00000006ff */
.L_x_319:
[----:B--2---:R2:W3:Y:S02]  /*10060*/  SYNCS.PHASECHK.TRANS64.TRYWAIT P0, [R3+URZ], R0 ;  /* 0x00000000030075a7 */ /* 0x0044e4000800017f */
[----:B---3--:R-:W-:Y:S05]  /*10070*/  @!P0 NANOSLEEP.SYNCS 0x989680 ;  /* 0x009896800000895d */ /* 0x008fea0003900000 */
[----:B------:R-:W3:Y:S02]  /*10080*/  @!P0 SYNCS.PHASECHK.TRANS64 P0, [R3+URZ], R0 ;  /* 0x00000000030085a7 */ /* 0x000ee4000800007f */
[----:B---3--:R-:W-:Y:S05]  /*10090*/  @!P0 BRA `(.L_x_319) ;  /* 0xfffffffc00f08947 */ /* 0x008fea000383ffff */
.L_x_312:
[----:B------:R-:W-:Y:S05]  /*100a0*/  BSYNC B0 ;  /* 0x0000000000007941 */ /* 0x000fea0003800000 */
.L_x_311:
[----:B------:R-:W-:Y:S05]  /*100b0*/  EXIT ;  /* 0x000000000000794d */ /* 0x000fea0003800000 */
.L_x_17:
[----:B-1----:R-:W-:-:S04]  /*100c0*/  IMAD.U32 R3, RZ, RZ, UR6 ;  /* 0x00000006ff037e24 */ /* 0x002fc8000f8e00ff */
[----:B------:R1:W2:Y:S03]  /*100d0*/  SYNCS.PHASECHK.TRANS64.TRYWAIT P0, [R3+URZ], R0 ;  /* 0x00000000030075a7 */ /* 0x0002a6000800017f */
[----:B--2---:R-:W-:Y:S05]  /*100e0*/  @!P0 NANOSLEEP.SYNCS 0x989680 ;  /* 0x009896800000895d */ /* 0x004fea0003900000 */
[----:B------:R-:W2:Y:S02]  /*100f0*/  @!P0 SYNCS.PHASECHK.TRANS64 P0, [R3+URZ], R0 ;  /* 0x00000000030085a7 */ /* 0x000ea4000800007f */
[----:B--2---:R-:W-:Y:S05]  /*10100*/  @!P0 BRA `(.L_x_17) ;  /* 0xfffffffc00ec8947 */ /* 0x004fea000383ffff */
[----:B------:R-:W-:Y:S05]  /*10110*/  BRA `(.L_x_16) ;  /* 0xffffff1800a07947 */ /* 0x000fea000383ffff */
.L_x_23:
[----:B-----5:R1:W-:Y:S02]  /*10120*/  STL [R1+0x88], R0 ;  /* 0x0000880001007387 */ /* 0x0203e40000100800 */
[----:B-1----:R-:W-:-:S04]  /*10130*/  IMAD.U32 R0, RZ, RZ, UR9 ;  /* 0x00000009ff007e24 */ /* 0x002fc8000f8e00ff */
[----:B------:R1:W3:Y:S03]  /*10140*/  SYNCS.PHASECHK.TRANS64.TRYWAIT P0, [R0+URZ], R229 ;  /* 0x000000e5000075a7 */ /* 0x0002e6000800017f */
[----:B---3--:R-:W-:Y:S05]  /*10150*/  @!P0 NANOSLEEP.SYNCS 0x989680 ;  /* 0x009896800000895d */ /* 0x008fea0003900000 */
[----:B------:R1:W3:Y:S02]  /*10160*/  @!P0 SYNCS.PHASECHK.TRANS64 P0, [R0+URZ], R229 ;  /* 0x000000e5000085a7 */ /* 0x0002e4000800007f */
[----:B-1----:R1:W5:Y:S02]  /*10170*/  LDL.LU R0, [R1+0x88] ;  /* 0x0000880001007983 */ /* 0x0023640000300800 */
[----:B-1-3--:R-:W-:Y:S05]  /*10180*/  @!P0 BRA `(.L_x_23) ;  /* 0xfffffffc00e48947 */ /* 0x00afea000383ffff */
[----:B------:R-:W-:Y:S05]  /*10190*/  BRA `(.L_x_22) ;  /* 0xffffff2c00147947 */ /* 0x000fea000383ffff */
.L_x_298:
[----:B------:R-:W-:Y:S01]  /*101a0*/  BSSY B1, `(.L_x_320) ;  /* 0x0000006000017945 */ /* 0x000fe20003800000 */
[----:B------:R-:W-:-:S07]  /*101b0*/  IMAD.MOV.U32 R2, RZ, RZ, -0x1 ;  /* 0xffffffffff027424 */ /* 0x000fce00078e00ff */
[----:B------:R-:W-:Y:S05]  /*101c0*/  WARPSYNC.COLLECTIVE R2, `(.L_x_321) ;  /* 0x00000000020c7348 */ /* 0x000fea0003c00000 */
[----:B------:R-:W-:Y:S02]  /*101d0*/  ELECT P1, UR62, PT ;  /* 0x00000000003e782f */ /* 0x000fe40003820000 */
[----:B------:R-:W-:Y:S01]  /*101e0*/  MOV R2, UR62 ;  /* 0x0000003e00027c02 */ /* 0x000fe20008000f00 */
[----:B------:R-:W-:Y:S10]  /*101f0*/  ENDCOLLECTIVE ;  /* 0x000000000000791b */ /* 0x000ff40003800000 */
.L_x_321:
[----:B------:R-:W-:Y:S05]  /*10200*/  BSYNC B1 ;  /* 0x0000000000017941 */ /* 0x000fea0003800000 */
.L_x_320:
[----:B------:R-:W-:Y:S05]  /*10210*/  BRA `(.L_x_322) ;  /* 0xffffffec00d47947 */ /* 0x000fea000383ffff */
.L_x_301:
[----:B-1----:R1:W2:Y:S02]  /*10220*/  SYNCS.PHASECHK.TRANS64.TRYWAIT P1, [R13+URZ+0x30], R4 ;  /* 0x000030040d0075a7 */ /* 0x0022a4000802017f */
[----:B--2---:R-:W-:Y:S05]  /*10230*/  @!P1 NANOSLEEP.SYNCS 0x989680 ;  /* 0x009896800000995d */ /* 0x004fea0003900000 */
[----:B------:R-:W2:Y:S02]  /*10240*/  @!P1 SYNCS.PHASECHK.TRANS64 P1, [R13+URZ+0x30], R4 ;  /* 0x000030040d0095a7 */ /* 0x000ea4000802007f */
[----:B--2---:R-:W-:Y:S05]  /*10250*/  @!P1 BRA `(.L_x_301) ;  /* 0xfffffffc00f09947 */ /* 0x004fea000383ffff */
[----:B------:R-:W-:Y:S05]  /*10260*/  BRA `(.L_x_323) ;  /* 0xfffffff000087947 */ /* 0x000fea000383ffff */
.L_x_310:
[----:B------:R-:W-:Y:S01]  /*10270*/  BSSY B0, `(.L_x_324) ;  /* 0x0000006000007945 */ /* 0x000fe20003800000 */
[----:B------:R-:W-:-:S07]  /*10280*/  IMAD.MOV.U32 R2, RZ, RZ, -0x1 ;  /* 0xffffffffff027424 */ /* 0x000fce00078e00ff */
[----:B------:R-:W-:Y:S05]  /*10290*/  WARPSYNC.COLLECTIVE R2, `(.L_x_325) ;  /* 0x00000000020c7348 */ /* 0x000fea0003c00000 */
[----:B------:R-:W-:Y:S02]  /*102a0*/  ELECT P1, UR62, PT ;  /* 0x00000000003e782f */ /* 0x000fe40003820000 */
[----:B------:R-:W-:Y:S01]  /*102b0*/  MOV R2, UR62 ;  /* 0x0000003e00027c02 */ /* 0x000fe20008000f00 */
[----:B------:R-:W-:Y:S10]  /*102c0*/  ENDCOLLECTIVE ;  /* 0x000000000000791b */ /* 0x000ff40003800000 */
.L_x_325:
[----:B------:R-:W-:Y:S05]  /*102d0*/  BSYNC B0 ;  /* 0x0000000000007941 */ /* 0x000fea0003800000 */
.L_x_324:
[----:B------:R-:W-:Y:S01]  /*102e0*/  PLOP3.LUT P0, PT, P1, PT, PT, 0x80, 0x0 ;  /* 0x000000000000781c */ /* 0x000fe20000f0f070 */
[----:B------:R-:W-:-:S12]  /*102f0*/  BRA `(.L_x_326) ;  /* 0xfffffff800707947 */ /* 0x000fd8000383ffff */
.L_x_314:
[----:B0-----:R0:W1:Y:S02]  /*10300*/  SYNCS.PHASECHK.TRANS64.TRYWAIT P0, [R7+URZ], R2 ;  /* 0x00000002070075a7 */ /* 0x001064000800017f */
[----:B-1----:R-:W-:Y:S05]  /*10310*/  @!P0 NANOSLEEP.SYNCS 0x989680 ;  /* 0x009896800000895d */ /* 0x002fea0003900000 */
[----:B------:R-:W1:Y:S02]  /*10320*/  @!P0 SYNCS.PHASECHK.TRANS64 P0, [R7+URZ], R2 ;  /* 0x00000002070085a7 */ /* 0x000e64000800007f */
[----:B-1----:R-:W-:Y:S05]  /*10330*/  @!P0 BRA `(.L_x_314) ;  /* 0xfffffffc00f08947 */ /* 0x002fea000383ffff */
[----:B------:R-:W-:Y:S05]  /*10340*/  BRA `(.L_x_327) ;  /* 0xfffffff800b47947 */ /* 0x000fea000383ffff */
.L_x_315:
[----:B0-----:R0:W1:Y:S02]  /*10350*/  SYNCS.PHASECHK.TRANS64.TRYWAIT P0, [R9+URZ], R4 ;  /* 0x00000004090075a7 */ /* 0x001064000800017f */
[----:B-1----:R-:W-:Y:S05]  /*10360*/  @!P0 NANOSLEEP.SYNCS 0x989680 ;  /* 0x009896800000895d */ /* 0x002fea0003900000 */
[----:B------:R-:W1:Y:S02]  /*10370*/  @!P0 SYNCS.PHASECHK.TRANS64 P0, [R9+URZ], R4 ;  /* 0x00000004090085a7 */ /* 0x000e64000800007f */
[----:B-1----:R-:W-:Y:S05]  /*10380*/  @!P0 BRA `(.L_x_315) ;  /* 0xfffffffc00f08947 */ /* 0x002fea000383ffff */
[----:B------:R-:W-:Y:S05]  /*10390*/  BRA `(.L_x_328) ;  /* 0xfffffff800c47947 */ /* 0x000fea000383ffff */
.L_x_316:
[----:B0-----:R0:W1:Y:S02]  /*103a0*/  SYNCS.PHASECHK.TRANS64.TRYWAIT P0, [R6+URZ], R5 ;  /* 0x00000005060075a7 */ /* 0x001064000800017f */
[----:B-1----:R-:W-:Y:S05]  /*103b0*/  @!P0 NANOSLEEP.SYNCS 0x989680 ;  /* 0x009896800000895d */ /* 0x002fea0003900000 */
[----:B------:R-:W1:Y:S02]  /*103c0*/  @!P0 SYNCS.PHASECHK.TRANS64 P0, [R6+URZ], R5 ;  /* 0x00000005060085a7 */ /* 0x000e64000800007f */
[----:B-1----:R-:W-:Y:S05]  /*103d0*/  @!P0 BRA `(.L_x_316) ;  /* 0xfffffffc00f08947 */ /* 0x002fea000383ffff */
[----:B------:R-:W-:Y:S05]  /*103e0*/  BRA `(.L_x_329) ;  /* 0xfffffff800d47947 */ /* 0x000fea000383ffff */
.L_x_317:
[----:B0-----:R0:W1:Y:S02]  /*103f0*/  SYNCS.PHASECHK.TRANS64.TRYWAIT P0, [R9+URZ], R4 ;  /* 0x00000004090075a7 */ /* 0x001064000800017f */
[----:B-1----:R-:W-:Y:S05]  /*10400*/  @!P0 NANOSLEEP.SYNCS 0x989680 ;  /* 0x009896800000895d */ /* 0x002fea0003900000 */
[----:B------:R-:W1:Y:S02]  /*10410*/  @!P0 SYNCS.PHASECHK.TRANS64 P0, [R9+URZ], R4 ;  /* 0x00000004090085a7 */ /* 0x000e64000800007f */
[----:B-1----:R-:W-:Y:S05]  /*10420*/  @!P0 BRA `(.L_x_317) ;  /* 0xfffffffc00f08947 */ /* 0x002fea000383ffff */
[----:B------:R-:W-:Y:S05]  /*10430*/  BRA `(.L_x_330) ;  /* 0xfffffff800e47947 */ /* 0x000fea000383ffff */
.L_x_318:
[----:B-1----:R1:W2:Y:S02]  /*10440*/  SYNCS.PHASECHK.TRANS64.TRYWAIT P0, [R6+URZ], R5 ;  /* 0x00000005060075a7 */ /* 0x0022a4000800017f */
[----:B--2---:R-:W-:Y:S05]  /*10450*/  @!P0 NANOSLEEP.SYNCS 0x989680 ;  /* 0x009896800000895d */ /* 0x004fea0003900000 */
[----:B------:R-:W2:Y:S02]  /*10460*/  @!P0 SYNCS.PHASECHK.TRANS64 P0, [R6+URZ], R5 ;  /* 0x00000005060085a7 */ /* 0x000ea4000800007f */
[----:B--2---:R-:W-:Y:S05]  /*10470*/  @!P0 BRA `(.L_x_318) ;  /* 0xfffffffc00f08947 */ /* 0x004fea000383ffff */
[----:B------:R-:W-:Y:S05]  /*10480*/  BRA `(.L_x_331) ;  /* 0xfffffff800ec7947 */ /* 0x000fea000383ffff */
.L_x_332:
[----:B------:R-:W-:-:S00]  /*10490*/  BRA `(.L_x_332) ;  /* 0xfffffffc00fc7947 */ /* 0x000fc0000383ffff */
[----:B------:R-:W-:-:S00]  /*104a0*/  NOP ;  /* 0x0000000000007918 */ /* 0x000fc00000000000 */
        /* <DEDUP_REMOVED lines=13> */
.L_x_333:


//--------------------- .nv.shared._ZN7cutlass13device_kernelINS_4gemm6kernel13GemmUniversalIN4cute5tupleIJiiiiEEENS1_10collective13CollectiveMmaINS1_37MainloopSm90TmaGmmaWarpSpecializedFP8ILi6ENS5_IJNS4_1CILi1EEESB_SB_EEENS1_35KernelTmaWarpSpecializedCooperativeEEENS5_IJNSA_ILi128EEENSA_ILi256EEENSA_ILi64EEEEEENS_12float_e4m3_tENS5_IJlSB_lEEESJ_SK_NS4_8TiledMMAINS4_8MMA_AtomIJNS4_4SM904GMMA31MMA_64x256x32_F32E4M3E4M3_SS_TNILNSO_7ScaleInE1ELSQ_1EEEEEENS4_6LayoutINS5_IJNSA_ILi2EEESB_SB_EEENS5_IJSB_NSA_ILi0EEESW_EEEEENS5_IJNS4_10UnderscoreESZ_SZ_EEEEENS4_13SM90_TMA_LOADENS4_14ComposedLayoutINS4_7SwizzleILi2ELi4ELi3EEENS4_18smem_ptr_flag_bitsILi8EEENST_INS5_IJNSA_ILi8EEESH_EEENS5_IJSH_SB_EEEEEEEvNS4_8identityES12_S1C_vS1D_EENS_8epilogue10collective6detail29Sm90TmaWarpSpecializedAdapterINS1G_15DefaultEpilogueISJ_SK_SK_NS1F_6thread17LinearCombinationISJ_Li1EffLNS1K_9ScaleType4KindE0ELNS_15FloatRoundStyleE2ESJ_EENS1_15EpilogueDefaultEEEEEvvEEEEvNT_6ParamsE --------------------------
	.section	.nv.shared._ZN7cutlass13device_kernelINS_4gemm6kernel13GemmUniversalIN4cute5tupleIJiiiiEEENS1_10collective13CollectiveMmaINS1_37MainloopSm90TmaGmmaWarpSpecializedFP8ILi6ENS5_IJNS4_1CILi1EEESB_SB_EEENS1_35KernelTmaWarpSpecializedCooperativeEEENS5_IJNSA_ILi128EEENSA_ILi256EEENSA_ILi64EEEEEENS_12float_e4m3_tENS5_IJlSB_lEEESJ_SK_NS4_8TiledMMAINS4_8MMA_AtomIJNS4_4SM904GMMA31MMA_64x256x32_F32E4M3E4M3_SS_TNILNSO_7ScaleInE1ELSQ_1EEEEEENS4_6LayoutINS5_IJNSA_ILi2EEESB_SB_EEENS5_IJSB_NSA_ILi0EEESW_EEEEENS5_IJNS4_10UnderscoreESZ_SZ_EEEEENS4_13SM90_TMA_LOADENS4_14ComposedLayoutINS4_7SwizzleILi2ELi4ELi3EEENS4_18smem_ptr_flag_bitsILi8EEENST_INS5_IJNSA_ILi8EEESH_EEENS5_IJSH_SB_EEEEEEEvNS4_8identityES12_S1C_vS1D_EENS_8epilogue10collective6detail29Sm90TmaWarpSpecializedAdapterINS1G_15DefaultEpilogueISJ_SK_SK_NS1F_6thread17LinearCombinationISJ_Li1EffLNS1K_9ScaleType4KindE0ELNS_15FloatRoundStyleE2ESJ_EENS1_15EpilogueDefaultEEEEEvvEEEEvNT_6ParamsE,"aw",@nobits
	.sectionflags	@""
	.align	16
	.zero		1024


//--------------------- .nv.shared.reserved.0     --------------------------
	.section	.nv.shared.reserved.0,"aw",@nobits
	.weak		__nv_reservedSMEM_offset_0_alias
	.size		__nv_reservedSMEM_offset_0_alias, 0, 0
	.other		__nv_reservedSMEM_offset_0_alias,@"STO_CUDA_RESERVED_SHARED STV_DEFAULT"
__nv_reservedSMEM_offset_0_alias:
	.zero		0


//--------------------- .nv.global                --------------------------
	.section	.nv.global,"aw",@nobits
.nv.global:
	.type		_ZN40_INTERNAL_17a7adc8_4_k_cu_fa3d7585_279044cute1_E,@object
	.size		_ZN40_INTERNAL_17a7adc8_4_k_cu_fa3d7585_279044cute1_E,(_ZN40_INTERNAL_17a7adc8_4_k_cu_fa3d7585_279044cuda3std3__45__cpo6cbeginE - _ZN40_INTERNAL_17a7adc8_4_k_cu_fa3d7585_279044cute1_E)
_ZN40_INTERNAL_17a7adc8_4_k_cu_fa3d7585_279044cute1_E:
	.zero		1
	.type		_ZN40_INTERNAL_17a7adc8_4_k_cu_fa3d7585_279044cuda3std3__45__cpo6cbeginE,@object
	.size		_ZN40_INTERNAL_17a7adc8_4_k_cu_fa3d7585_279044cuda3std3__45__cpo6cbeginE,(_ZN40_INTERNAL_17a7adc8_4_k_cu_fa3d7585_279044cuda3std3__48in_placeE - _ZN40_INTERNAL_17a7adc8_4_k_cu_fa3d7585_279044cuda3std3__45__cpo6cbeginE)
_ZN40_INTERNAL_17a7adc8_4_k_cu_fa3d7585_279044cuda3std3__45__cpo6cbeginE:
	.zero		1
	.type		_ZN40_INTERNAL_17a7adc8_4_k_cu_fa3d7585_279044cuda3std3__48in_placeE,@object
	.size		_ZN40_INTERNAL_17a7adc8_4_k_cu_fa3d7585_279044cuda3std3__48in_placeE,(_ZN40_INTERNAL_17a7adc8_4_k_cu_fa3d7585_279044cuda3std6ranges3__45__cpo9iter_moveE - _ZN40_INTERNAL_17a7adc8_4_k_cu_fa3d7585_279044cuda3std3__48in_placeE)
_ZN40_INTERNAL_17a7adc8_4_k_cu_fa3d7585_279044cuda3std3__48in_placeE:
	.zero		1
	.type		_ZN40_INTERNAL_17a7adc8_4_k_cu_fa3d7585_279044cuda3std6ranges3__45__cpo9iter_moveE,@object
	.size		_ZN40_INTERNAL_17a7adc8_4_k_cu_fa3d7585_279044cuda3std6ranges3__45__cpo9iter_moveE,(_ZN40_INTERNAL_17a7adc8_4_k_cu_fa3d7585_279044cuda3std3__45__cpo5beginE - _ZN40_INTERNAL_17a7adc8_4_k_cu_fa3d7585_279044cuda3std6ranges3__45__cpo9iter_moveE)
_ZN40_INTERNAL_17a7adc8_4_k_cu_fa3d7585_279044cuda3std6ranges3__45__cpo9iter_moveE:
	.zero		1
	.type		_ZN40_INTERNAL_17a7adc8_4_k_cu_fa3d7585_279044cuda3std3__45__cpo5beginE,@object
	.size		_ZN40_INTERNAL_17a7adc8_4_k_cu_fa3d7585_279044cuda3std3__45__cpo5beginE,(_ZN40_INTERNAL_17a7adc8_4_k_cu_fa3d7585_279044cuda3std3__442_GLOBAL__N__17a7adc8_4_k_cu_fa3d7585_279046ignoreE - _ZN40_INTERNAL_17a7adc8_4_k_cu_fa3d7585_279044cuda3std3__45__cpo5beginE)
_ZN40_INTERNAL_17a7adc8_4_k_cu_fa3d7585_279044cuda3std3__45__cpo5beginE:
	.zero		1
	.type		_ZN40_INTERNAL_17a7adc8_4_k_cu_fa3d7585_279044cuda3std3__442_GLOBAL__N__17a7adc8_4_k_cu_fa3d7585_279046ignoreE,@object
	.size		_ZN40_INTERNAL_17a7adc8_4_k_cu_fa3d7585_279044cuda3std3__442_GLOBAL__N__17a7adc8_4_k_cu_fa3d7585_279046ignoreE,(_ZN40_INTERNAL_17a7adc8_4_k_cu_fa3d7585_279044cute7productE - _ZN40_INTERNAL_17a7adc8_4_k_cu_fa3d7585_279044cuda3std3__442_GLOBAL__N__17a7adc8_4_k_cu_fa3d7585_279046ignoreE)
_ZN40_INTERNAL_17a7adc8_4_k_cu_fa3d7585_279044cuda3std3__442_GLOBAL__N__17a7adc8_4_k_cu_fa3d7585_279046ignoreE:
	.zero		1
	.type		_ZN40_INTERNAL_17a7adc8_4_k_cu_fa3d7585_279044cute7productE,@object
	.size		_ZN40_INTERNAL_17a7adc8_4_k_cu_fa3d7585_279044cute7productE,(_ZN40_INTERNAL_17a7adc8_4_k_cu_fa3d7585_279044cuda3std3__45__cpo3endE - _ZN40_INTERNAL_17a7adc8_4_k_cu_fa3d7585_279044cute7productE)
_ZN40_INTERNAL_17a7adc8_4_k_cu_fa3d7585_279044cute7productE:
	.zero		1
	.type		_ZN40_INTERNAL_17a7adc8_4_k_cu_fa3d7585_279044cuda3std3__45__cpo3endE,@object
	.size		_ZN40_INTERNAL_17a7adc8_4_k_cu_fa3d7585_279044cuda3std3__45__cpo3endE,(_ZN40_INTERNAL_17a7adc8_4_k_cu_fa3d7585_279044cuda3std3__419piecewise_constructE - _ZN40_INTERNAL_17a7adc8_4_k_cu_fa3d7585_279044cuda3std3__45__cpo3endE)
_ZN40_INTERNAL_17a7adc8_4_k_cu_fa3d7585_279044cuda3std3__45__cpo3endE:
	.zero		1
	.type		_ZN40_INTERNAL_17a7adc8_4_k_cu_fa3d7585_279044cuda3std3__419piecewise_constructE,@object
	.size		_ZN40_INTERNAL_17a7adc8_4_k_cu_fa3d7585_279044cuda3std3__419piecewise_constructE,(_ZN40_INTERNAL_17a7adc8_4_k_cu_fa3d7585_279044cuda3std3__45__cpo4cendE - _ZN40_INTERNAL_17a7adc8_4_k_cu_fa3d7585_279044cuda3std3__419piecewise_constructE)
_ZN40_INTERNAL_17a7adc8_4_k_cu_fa3d7585_279044cuda3std3__419piecewise_constructE:
	.zero		1
	.type		_ZN40_INTERNAL_17a7adc8_4_k_cu_fa3d7585_279044cuda3std3__45__cpo4cendE,@object
	.size		_ZN40_INTERNAL_17a7adc8_4_k_cu_fa3d7585_279044cuda3std3__45__cpo4cendE,(_ZN40_INTERNAL_17a7adc8_4_k_cu_fa3d7585_279044cuda3std6ranges3__45__cpo4swapE - _ZN40_INTERNAL_17a7adc8_4_k_cu_fa3d7585_279044cuda3std3__45__cpo4cendE)
_ZN40_INTERNAL_17a7adc8_4_k_cu_fa3d7585_279044cuda3std3__45__cpo4cendE:
	.zero		1
	.type		_ZN40_INTERNAL_17a7adc8_4_k_cu_fa3d7585_279044cuda3std6ranges3__45__cpo4swapE,@object
	.size		_ZN40_INTERNAL_17a7adc8_4_k_cu_fa3d7585_279044cuda3std6ranges3__45__cpo4swapE,(.L_7 - _ZN40_INTERNAL_17a7adc8_4_k_cu_fa3d7585_279044cuda3std6ranges3__45__cpo4swapE)
_ZN40_INTERNAL_17a7adc8_4_k_cu_fa3d7585_279044cuda3std6ranges3__45__cpo4swapE:
	.zero		1
.L_7:


//--------------------- .nv.constant0._ZN7cutlass13device_kernelINS_4gemm6kernel13GemmUniversalIN4cute5tupleIJiiiiEEENS1_10collective13CollectiveMmaINS1_37MainloopSm90TmaGmmaWarpSpecializedFP8ILi6ENS5_IJNS4_1CILi1EEESB_SB_EEENS1_35KernelTmaWarpSpecializedCooperativeEEENS5_IJNSA_ILi128EEENSA_ILi256EEENSA_ILi64EEEEEENS_12float_e4m3_tENS5_IJlSB_lEEESJ_SK_NS4_8TiledMMAINS4_8MMA_AtomIJNS4_4SM904GMMA31MMA_64x256x32_F32E4M3E4M3_SS_TNILNSO_7ScaleInE1ELSQ_1EEEEEENS4_6LayoutINS5_IJNSA_ILi2EEESB_SB_EEENS5_IJSB_NSA_ILi0EEESW_EEEEENS5_IJNS4_10UnderscoreESZ_SZ_EEEEENS4_13SM90_TMA_LOADENS4_14ComposedLayoutINS4_7SwizzleILi2ELi4ELi3EEENS4_18smem_ptr_flag_bitsILi8EEENST_INS5_IJNSA_ILi8EEESH_EEENS5_IJSH_SB_EEEEEEEvNS4_8identityES12_S1C_vS1D_EENS_8epilogue10collective6detail29Sm90TmaWarpSpecializedAdapterINS1G_15DefaultEpilogueISJ_SK_SK_NS1F_6thread17LinearCombinationISJ_Li1EffLNS1K_9ScaleType4KindE0ELNS_15FloatRoundStyleE2ESJ_EENS1_15EpilogueDefaultEEEEEvvEEEEvNT_6ParamsE --------------------------
	.section	.nv.constant0._ZN7cutlass13device_kernelINS_4gemm6kernel13GemmUniversalIN4cute5tupleIJiiiiEEENS1_10collective13CollectiveMmaINS1_37MainloopSm90TmaGmmaWarpSpecializedFP8ILi6ENS5_IJNS4_1CILi1EEESB_SB_EEENS1_35KernelTmaWarpSpecializedCooperativeEEENS5_IJNSA_ILi128EEENSA_ILi256EEENSA_ILi64EEEEEENS_12float_e4m3_tENS5_IJlSB_lEEESJ_SK_NS4_8TiledMMAINS4_8MMA_AtomIJNS4_4SM904GMMA31MMA_64x256x32_F32E4M3E4M3_SS_TNILNSO_7ScaleInE1ELSQ_1EEEEEENS4_6LayoutINS5_IJNSA_ILi2EEESB_SB_EEENS5_IJSB_NSA_ILi0EEESW_EEEEENS5_IJNS4_10UnderscoreESZ_SZ_EEEEENS4_13SM90_TMA_LOADENS4_14ComposedLayoutINS4_7SwizzleILi2ELi4ELi3EEENS4_18smem_ptr_flag_bitsILi8EEENST_INS5_IJNSA_ILi8EEESH_EEENS5_IJSH_SB_EEEEEEEvNS4_8identityES12_S1C_vS1D_EENS_8epilogue10collective6detail29Sm90TmaWarpSpecializedAdapterINS1G_15DefaultEpilogueISJ_SK_SK_NS1F_6thread17LinearCombinationISJ_Li1EffLNS1K_9ScaleType4KindE0ELNS_15FloatRoundStyleE2ESJ_EENS1_15EpilogueDefaultEEEEEvvEEEEvNT_6ParamsE,"a",@progbits
	.sectionflags	@""
	.align	4
.nv.constant0._ZN7cutlass13device_kernelINS_4gemm6kernel13GemmUniversalIN4cute5tupleIJiiiiEEENS1_10collective13CollectiveMmaINS1_37MainloopSm90TmaGmmaWarpSpecializedFP8ILi6ENS5_IJNS4_1CILi1EEESB_SB_EEENS1_35KernelTmaWarpSpecializedCooperativeEEENS5_IJNSA_ILi128EEENSA_ILi256EEENSA_ILi64EEEEEENS_12float_e4m3_tENS5_IJlSB_lEEESJ_SK_NS4_8TiledMMAINS4_8MMA_AtomIJNS4_4SM904GMMA31MMA_64x256x32_F32E4M3E4M3_SS_TNILNSO_7ScaleInE1ELSQ_1EEEEEENS4_6LayoutINS5_IJNSA_ILi2EEESB_SB_EEENS5_IJSB_NSA_ILi0EEESW_EEEEENS5_IJNS4_10UnderscoreESZ_SZ_EEEEENS4_13SM90_TMA_LOADENS4_14ComposedLayoutINS4_7SwizzleILi2ELi4ELi3EEENS4_18smem_ptr_flag_bitsILi8EEENST_INS5_IJNSA_ILi8EEESH_EEENS5_IJSH_SB_EEEEEEEvNS4_8identityES12_S1C_vS1D_EENS_8epilogue10collective6detail29Sm90TmaWarpSpecializedAdapterINS1G_15DefaultEpilogueISJ_SK_SK_NS1F_6thread17LinearCombinationISJ_Li1EffLNS1K_9ScaleType4KindE0ELNS_15FloatRoundStyleE2ESJ_EENS1_15EpilogueDefaultEEEEEvvEEEEvNT_6ParamsE:
	.zero		1664


//--------------------- SYMBOLS --------------------------

	.type		.nv.reservedSmem.offset0,@object
	.size		.nv.reservedSmem.offset0,0x4
